// auto-generated by cutlass_sweep.gemm — config: {"arch": "sm_100", "cluster_m": 2, "cluster_n": 2, "dtype": "fp16", "stages": 5, "tile_k": 128, "tile_m": 256, "tile_n": 64}
#include "cutlass/cutlass.h"
#include "cutlass/gemm/collective/collective_builder.hpp"
#include "cutlass/gemm/device/gemm_universal_adapter.h"
#include "cutlass/gemm/kernel/gemm_universal.hpp"
#include "cutlass/epilogue/collective/collective_builder.hpp"

using ElemA = cutlass::half_t;
using ElemB = cutlass::half_t;
using ElemCD = cutlass::half_t;
using Acc  = float;
using TileShape    = cute::Shape<cute::_256, cute::_64, cute::_128>;
using ClusterShape = cute::Shape<cute::_2, cute::_2, cute::_1>;

using CollectiveEpilogue = typename cutlass::epilogue::collective::CollectiveBuilder<
    cutlass::arch::Sm100, cutlass::arch::OpClassTensorOp,
    TileShape, ClusterShape,
    cutlass::epilogue::collective::EpilogueTileAuto,
    Acc, Acc,
    ElemCD, cutlass::layout::RowMajor, 128 / cutlass::sizeof_bits<ElemCD>::value,
    ElemCD, cutlass::layout::RowMajor, 128 / cutlass::sizeof_bits<ElemCD>::value,
    cutlass::epilogue::collective::EpilogueScheduleAuto
  >::CollectiveOp;

using CollectiveMainloop = typename cutlass::gemm::collective::CollectiveBuilder<
    cutlass::arch::Sm100, cutlass::arch::OpClassTensorOp,
    ElemA, cutlass::layout::RowMajor, 128 / cutlass::sizeof_bits<ElemA>::value,
    ElemB, cutlass::layout::ColumnMajor, 128 / cutlass::sizeof_bits<ElemB>::value,
    Acc,
    TileShape, ClusterShape,
    cutlass::gemm::collective::StageCount<5>,
    cutlass::gemm::collective::KernelScheduleAuto
  >::CollectiveOp;

using GemmKernel = cutlass::gemm::kernel::GemmUniversal<
    cute::Shape<int,int,int,int>,
    CollectiveMainloop,
    CollectiveEpilogue
>;
using Gemm = cutlass::gemm::device::GemmUniversalAdapter<GemmKernel>;

// Force the device kernel symbol into the cubin without needing a host main.
auto* _anchor = &cutlass::device_kernel<GemmKernel>;


// ===== COMPILED SASS (sm_100a) =====

	.target	sm_100a

	.elftype	@"ET_EXEC"


//--------------------- .note.nv.tkinfo           --------------------------
	.section	.note.nv.tkinfo,"",@"SHT_NOTE"
	.sectionflags	@"SHF_NOTE_NV_TKINFO"
	.tkinfo
        /*0018*/ 	.word	0x00000002
        /*0030*/ 	.string	""
        /*0030*/ 	.string	"ptxas"
        /*0030*/ 	.string	"Cuda compilation tools, release 13.0, V13.0.88"
        /*0030*/ 	.string	"Build cuda_13.0.r13.0/compiler.36424714_0"
        /*0030*/ 	.string	"-arch sm_100a -m 64 "



//--------------------- .note.nv.cuinfo           --------------------------
	.section	.note.nv.cuinfo,"",@"SHT_NOTE"
	.sectionflags	@"SHF_NOTE_NV_CUINFO"
        /*0018*/ 	.short	0x0002
        /*001a*/ 	.short	0x0064
        /*001c*/ 	.short	0x0082
	.zero		2


//--------------------- .nv.info                  --------------------------
	.section	.nv.info,"",@"SHT_CUDA_INFO"
	.align	4


	//----- nvinfo : EIATTR_REGCOUNT
	.align		4
        /*0000*/ 	.byte	0x04, 0x2f
        /*0002*/ 	.short	(.L_19 - .L_18)
	.align		4
.L_18:
        /*0004*/ 	.word	index@(_ZN7cutlass13device_kernelINS_4gemm6kernel13GemmUniversalIN4cute5tupleIJiiiiEEENS1_10collective13CollectiveMmaINS1_35MainloopSm100TmaUmmaWarpSpecializedILi5ELi2ELi4ENS5_IJNS4_1CILi2EEESB_NSA_ILi1EEEEEEEENS5_IJNSA_ILi256EEENSA_ILi64EEENSA_ILi128EEEEEENS_6half_tENS5_IJlSC_lEEESJ_SK_NS4_8TiledMMAINS4_8MMA_AtomIJNS4_26SM100_MMA_F16BF16_2x1SM_SSISJ_SJ_fLi256ELi64ELNS4_4UMMA5MajorE0ELSP_0ELNSO_7ScaleInE0ELSQ_0EEEEEENS4_6LayoutINS5_IJSC_SC_SC_EEENS5_IJNSA_ILi0EEESV_SV_EEEEENS5_IJNS4_10UnderscoreESY_SY_EEEEENS4_28SM100_TMA_2SM_LOAD_MULTICASTENS4_14ComposedLayoutINS4_7SwizzleILi3ELi4ELi3EEENS4_18smem_ptr_flag_bitsILi16EEENST_INS5_IJNSA_ILi8EEESG_EEENS5_IJSG_SC_EEEEEEEvNS4_8identityENS4_18SM100_TMA_2SM_LOADES1B_vS1C_EENS_8epilogue10collective18CollectiveEpilogueINS1F_23Sm100TmaWarpSpecializedILi3ELi2ELi32ELb1ELb0EEEJNS5_IJSH_SG_SH_EEENS5_IJNST_ISH_SC_EENST_INSA_ILi32EEESC_EEEEESJ_SK_SJ_SK_NS1F_6fusion15FusionCallbacksIS1J_NS1P_17LinearCombinationISJ_fSJ_fLNS_15FloatRoundStyleE2EEES1K_S1O_JEEENS4_5SM1004TMEM4LOAD26SM100_TMEM_LOAD_32dp32b32xENS4_13SM90_TMA_LOADENS12_INS13_ILi2ELi4ELi3EEES16_NST_INS5_IJS17_S1M_EEENS5_IJS1M_SC_EEEEEEENS4_39AutoVectorizingCopyWithAssumedAlignmentILi128EEENS4_14SM90_TMA_STOREES24_S26_S26_EEEvvEEEEvNT_6ParamsE)
        /*0008*/ 	.word	0x0000007a


	//----- nvinfo : EIATTR_FRAME_SIZE
	.align		4
.L_19:
        /*000c*/ 	.byte	0x04, 0x11
        /*000e*/ 	.short	(.L_21 - .L_20)
	.align		4
.L_20:
        /*0010*/ 	.word	index@($__internal_2_$__cuda_sm10x_tcgen05_guardrail_trap_unallocated_columns_being_dealloced)
        /*0014*/ 	.word	0x00000000


	//----- nvinfo : EIATTR_FRAME_SIZE
	.align		4
.L_21:
        /*0018*/ 	.byte	0x04, 0x11
        /*001a*/ 	.short	(.L_23 - .L_22)
	.align		4
.L_22:
        /*001c*/ 	.word	index@($__internal_1_$__cuda_sm10x_tcgen05_guardrail_trap_phase_invalid_during_alloc)
        /*0020*/ 	.word	0x00000000


	//----- nvinfo : EIATTR_FRAME_SIZE
	.align		4
.L_23:
        /*0024*/ 	.byte	0x04, 0x11
        /*0026*/ 	.short	(.L_25 - .L_24)
	.align		4
.L_24:
        /*0028*/ 	.word	index@($__internal_0_$__cuda_sm10x_tcgen05_guardrail_trap_col_being_dealloced_not_returned_by_alloc)
        /*002c*/ 	.word	0x00000000


	//----- nvinfo : EIATTR_FRAME_SIZE
	.align		4
.L_25:
        /*0030*/ 	.byte	0x04, 0x11
        /*0032*/ 	.short	(.L_27 - .L_26)
	.align		4
.L_26:
        /*0034*/ 	.word	index@(_ZN7cutlass13device_kernelINS_4gemm6kernel13GemmUniversalIN4cute5tupleIJiiiiEEENS1_10collective13CollectiveMmaINS1_35MainloopSm100TmaUmmaWarpSpecializedILi5ELi2ELi4ENS5_IJNS4_1CILi2EEESB_NSA_ILi1EEEEEEEENS5_IJNSA_ILi256EEENSA_ILi64EEENSA_ILi128EEEEEENS_6half_tENS5_IJlSC_lEEESJ_SK_NS4_8TiledMMAINS4_8MMA_AtomIJNS4_26SM100_MMA_F16BF16_2x1SM_SSISJ_SJ_fLi256ELi64ELNS4_4UMMA5MajorE0ELSP_0ELNSO_7ScaleInE0ELSQ_0EEEEEENS4_6LayoutINS5_IJSC_SC_SC_EEENS5_IJNSA_ILi0EEESV_SV_EEEEENS5_IJNS4_10UnderscoreESY_SY_EEEEENS4_28SM100_TMA_2SM_LOAD_MULTICASTENS4_14ComposedLayoutINS4_7SwizzleILi3ELi4ELi3EEENS4_18smem_ptr_flag_bitsILi16EEENST_INS5_IJNSA_ILi8EEESG_EEENS5_IJSG_SC_EEEEEEEvNS4_8identityENS4_18SM100_TMA_2SM_LOADES1B_vS1C_EENS_8epilogue10collective18CollectiveEpilogueINS1F_23Sm100TmaWarpSpecializedILi3ELi2ELi32ELb1ELb0EEEJNS5_IJSH_SG_SH_EEENS5_IJNST_ISH_SC_EENST_INSA_ILi32EEESC_EEEEESJ_SK_SJ_SK_NS1F_6fusion15FusionCallbacksIS1J_NS1P_17LinearCombinationISJ_fSJ_fLNS_15FloatRoundStyleE2EEES1K_S1O_JEEENS4_5SM1004TMEM4LOAD26SM100_TMEM_LOAD_32dp32b32xENS4_13SM90_TMA_LOADENS12_INS13_ILi2ELi4ELi3EEES16_NST_INS5_IJS17_S1M_EEENS5_IJS1M_SC_EEEEEEENS4_39AutoVectorizingCopyWithAssumedAlignmentILi128EEENS4_14SM90_TMA_STOREES24_S26_S26_EEEvvEEEEvNT_6ParamsE)
        /*0038*/ 	.word	0x00000000


	//----- nvinfo : EIATTR_MIN_STACK_SIZE
	.align		4
.L_27:
        /*003c*/ 	.byte	0x04, 0x12
        /*003e*/ 	.short	(.L_29 - .L_28)
	.align		4
.L_28:
        /*0040*/ 	.word	index@(_ZN7cutlass13device_kernelINS_4gemm6kernel13GemmUniversalIN4cute5tupleIJiiiiEEENS1_10collective13CollectiveMmaINS1_35MainloopSm100TmaUmmaWarpSpecializedILi5ELi2ELi4ENS5_IJNS4_1CILi2EEESB_NSA_ILi1EEEEEEEENS5_IJNSA_ILi256EEENSA_ILi64EEENSA_ILi128EEEEEENS_6half_tENS5_IJlSC_lEEESJ_SK_NS4_8TiledMMAINS4_8MMA_AtomIJNS4_26SM100_MMA_F16BF16_2x1SM_SSISJ_SJ_fLi256ELi64ELNS4_4UMMA5MajorE0ELSP_0ELNSO_7ScaleInE0ELSQ_0EEEEEENS4_6LayoutINS5_IJSC_SC_SC_EEENS5_IJNSA_ILi0EEESV_SV_EEEEENS5_IJNS4_10UnderscoreESY_SY_EEEEENS4_28SM100_TMA_2SM_LOAD_MULTICASTENS4_14ComposedLayoutINS4_7SwizzleILi3ELi4ELi3EEENS4_18smem_ptr_flag_bitsILi16EEENST_INS5_IJNSA_ILi8EEESG_EEENS5_IJSG_SC_EEEEEEEvNS4_8identityENS4_18SM100_TMA_2SM_LOADES1B_vS1C_EENS_8epilogue10collective18CollectiveEpilogueINS1F_23Sm100TmaWarpSpecializedILi3ELi2ELi32ELb1ELb0EEEJNS5_IJSH_SG_SH_EEENS5_IJNST_ISH_SC_EENST_INSA_ILi32EEESC_EEEEESJ_SK_SJ_SK_NS1F_6fusion15FusionCallbacksIS1J_NS1P_17LinearCombinationISJ_fSJ_fLNS_15FloatRoundStyleE2EEES1K_S1O_JEEENS4_5SM1004TMEM4LOAD26SM100_TMEM_LOAD_32dp32b32xENS4_13SM90_TMA_LOADENS12_INS13_ILi2ELi4ELi3EEES16_NST_INS5_IJS17_S1M_EEENS5_IJS1M_SC_EEEEEEENS4_39AutoVectorizingCopyWithAssumedAlignmentILi128EEENS4_14SM90_TMA_STOREES24_S26_S26_EEEvvEEEEvNT_6ParamsE)
        /*0044*/ 	.word	0x00000000
.L_29:


//--------------------- .nv.compat                --------------------------
	.section	.nv.compat,"",@"SHT_CUDA_COMPAT_INFO"
	.align	4
        /*0000*/ 	.byte	0x02, 0x09, 0x01, 0x00, 0x02, 0x02, 0x02, 0x00, 0x02, 0x05, 0x05, 0x00, 0x03, 0x07, 0x01, 0x01
        /*0010*/ 	.byte	0x02, 0x03, 0x01, 0x00, 0x02, 0x06, 0x01, 0x00, 0x04, 0x0b, 0x08, 0x00, 0x09, 0x00, 0x00, 0x00
        /*0020*/ 	.byte	0x00, 0x00, 0x00, 0x00


//--------------------- .nv.info._ZN7cutlass13device_kernelINS_4gemm6kernel13GemmUniversalIN4cute5tupleIJiiiiEEENS1_10collective13CollectiveMmaINS1_35MainloopSm100TmaUmmaWarpSpecializedILi5ELi2ELi4ENS5_IJNS4_1CILi2EEESB_NSA_ILi1EEEEEEEENS5_IJNSA_ILi256EEENSA_ILi64EEENSA_ILi128EEEEEENS_6half_tENS5_IJlSC_lEEESJ_SK_NS4_8TiledMMAINS4_8MMA_AtomIJNS4_26SM100_MMA_F16BF16_2x1SM_SSISJ_SJ_fLi256ELi64ELNS4_4UMMA5MajorE0ELSP_0ELNSO_7ScaleInE0ELSQ_0EEEEEENS4_6LayoutINS5_IJSC_SC_SC_EEENS5_IJNSA_ILi0EEESV_SV_EEEEENS5_IJNS4_10UnderscoreESY_SY_EEEEENS4_28SM100_TMA_2SM_LOAD_MULTICASTENS4_14ComposedLayoutINS4_7SwizzleILi3ELi4ELi3EEENS4_18smem_ptr_flag_bitsILi16EEENST_INS5_IJNSA_ILi8EEESG_EEENS5_IJSG_SC_EEEEEEEvNS4_8identityENS4_18SM100_TMA_2SM_LOADES1B_vS1C_EENS_8epilogue10collective18CollectiveEpilogueINS1F_23Sm100TmaWarpSpecializedILi3ELi2ELi32ELb1ELb0EEEJNS5_IJSH_SG_SH_EEENS5_IJNST_ISH_SC_EENST_INSA_ILi32EEESC_EEEEESJ_SK_SJ_SK_NS1F_6fusion15FusionCallbacksIS1J_NS1P_17LinearCombinationISJ_fSJ_fLNS_15FloatRoundStyleE2EEES1K_S1O_JEEENS4_5SM1004TMEM4LOAD26SM100_TMEM_LOAD_32dp32b32xENS4_13SM90_TMA_LOADENS12_INS13_ILi2ELi4ELi3EEES16_NST_INS5_IJS17_S1M_EEENS5_IJS1M_SC_EEEEEEENS4_39AutoVectorizingCopyWithAssumedAlignmentILi128EEENS4_14SM90_TMA_STOREES24_S26_S26_EEEvvEEEEvNT_6ParamsE --------------------------
	.section	.nv.info._ZN7cutlass13device_kernelINS_4gemm6kernel13GemmUniversalIN4cute5tupleIJiiiiEEENS1_10collective13CollectiveMmaINS1_35MainloopSm100TmaUmmaWarpSpecializedILi5ELi2ELi4ENS5_IJNS4_1CILi2EEESB_NSA_ILi1EEEEEEEENS5_IJNSA_ILi256EEENSA_ILi64EEENSA_ILi128EEEEEENS_6half_tENS5_IJlSC_lEEESJ_SK_NS4_8TiledMMAINS4_8MMA_AtomIJNS4_26SM100_MMA_F16BF16_2x1SM_SSISJ_SJ_fLi256ELi64ELNS4_4UMMA5MajorE0ELSP_0ELNSO_7ScaleInE0ELSQ_0EEEEEENS4_6LayoutINS5_IJSC_SC_SC_EEENS5_IJNSA_ILi0EEESV_SV_EEEEENS5_IJNS4_10UnderscoreESY_SY_EEEEENS4_28SM100_TMA_2SM_LOAD_MULTICASTENS4_14ComposedLayoutINS4_7SwizzleILi3ELi4ELi3EEENS4_18smem_ptr_flag_bitsILi16EEENST_INS5_IJNSA_ILi8EEESG_EEENS5_IJSG_SC_EEEEEEEvNS4_8identityENS4_18SM100_TMA_2SM_LOADES1B_vS1C_EENS_8epilogue10collective18CollectiveEpilogueINS1F_23Sm100TmaWarpSpecializedILi3ELi2ELi32ELb1ELb0EEEJNS5_IJSH_SG_SH_EEENS5_IJNST_ISH_SC_EENST_INSA_ILi32EEESC_EEEEESJ_SK_SJ_SK_NS1F_6fusion15FusionCallbacksIS1J_NS1P_17LinearCombinationISJ_fSJ_fLNS_15FloatRoundStyleE2EEES1K_S1O_JEEENS4_5SM1004TMEM4LOAD26SM100_TMEM_LOAD_32dp32b32xENS4_13SM90_TMA_LOADENS12_INS13_ILi2ELi4ELi3EEES16_NST_INS5_IJS17_S1M_EEENS5_IJS1M_SC_EEEEEEENS4_39AutoVectorizingCopyWithAssumedAlignmentILi128EEENS4_14SM90_TMA_STOREES24_S26_S26_EEEvvEEEEvNT_6ParamsE,"",@"SHT_CUDA_INFO"
	.sectionflags	@""
	.align	4


	//----- nvinfo : EIATTR_CUDA_API_VERSION
	.align		4
        /*0000*/ 	.byte	0x04, 0x37
        /*0002*/ 	.short	(.L_31 - .L_30)
.L_30:
        /*0004*/ 	.word	0x00000082


	//----- nvinfo : EIATTR_KPARAM_INFO
	.align		4
.L_31:
        /*0008*/ 	.byte	0x04, 0x17
        /*000a*/ 	.short	(.L_33 - .L_32)
.L_32:
        /*000c*/ 	.word	0x00000000
        /*0010*/ 	.short	0x0000
        /*0012*/ 	.short	0x0000
        /*0014*/ 	.byte	0x00, 0xf0, 0x01, 0x20


	//----- nvinfo : EIATTR_AT_ENTRY_FRAGMENTS
	.align		4
.L_33:
        /*0018*/ 	.byte	0x04, 0x4f
        /*001a*/ 	.short	(.L_35 - .L_34)


	//   ....[0]....
.L_34:
        /*001c*/ 	.word	0x00000007


	//----- nvinfo : EIATTR_RESERVED_SMEM_USED
	.align		4
.L_35:
        /*0020*/ 	.byte	0x01, 0x41
	.zero		2


	//----- nvinfo : EIATTR_SPARSE_MMA_MASK
	.align		4
        /*0024*/ 	.byte	0x03, 0x50
        /*0026*/ 	.short	0x0000


	//----- nvinfo : EIATTR_TCGEN05_2CTA_USED
	.align		4
        /*0028*/ 	.byte	0x01, 0x52
	.zero		2


	//----- nvinfo : EIATTR_MAXREG_COUNT
	.align		4
        /*002c*/ 	.byte	0x03, 0x1b
        /*002e*/ 	.short	0x00ff


	//----- nvinfo : EIATTR_NUM_BARRIERS
	.align		4
        /*0030*/ 	.byte	0x02, 0x4c
        /*0032*/ 	.byte	0x07
	.zero		1


	//----- nvinfo : EIATTR_EXTERNS
	.align		4
        /*0034*/ 	.byte	0x04, 0x0f
        /*0036*/ 	.short	(.L_37 - .L_36)


	//   ....[0]....
	.align		4
.L_36:
        /*0038*/ 	.word	index@(__assertfail)


	//----- nvinfo : EIATTR_MERCURY_ISA_VERSION
	.align		4
.L_37:
        /*003c*/ 	.byte	0x03, 0x5f
        /*003e*/ 	.short	0x0101


	//----- nvinfo : EIATTR_INT_WARP_WIDE_INSTR_OFFSETS
	.align		4
        /*0040*/ 	.byte	0x04, 0x31
        /*0042*/ 	.short	(.L_39 - .L_38)


	//   ....[0]....
.L_38:
        /*0044*/ 	.word	0x00000d70


	//   ....[1]....
        /*0048*/ 	.word	0x00000e10


	//   ....[2]....
        /*004c*/ 	.word	0x00004730


	//   ....[3]....
        /*0050*/ 	.word	0x00004750


	//   ....[4]....
        /*0054*/ 	.word	0x00004780


	//   ....[5]....
        /*0058*/ 	.word	0x00005350


	//   ....[6]....
        /*005c*/ 	.word	0x000053d0


	//   ....[7]....
        /*0060*/ 	.word	0x000054d0


	//   ....[8]....
        /*0064*/ 	.word	0x000055e0


	//----- nvinfo : EIATTR_COOP_GROUP_MASK_REGIDS
	.align		4
.L_39:
        /*0068*/ 	.byte	0x04, 0x29
        /*006a*/ 	.short	(.L_41 - .L_40)


	//   ....[0]....
.L_40:
        /*006c*/ 	.word	0xffffffff


	//   ....[1]....
        /*0070*/ 	.word	0xffffffff


	//   ....[2]....
        /*0074*/ 	.word	0xffffffff


	//   ....[3]....
        /*0078*/ 	.word	0xffffffff


	//   ....[4]....
        /*007c*/ 	.word	0xffffffff


	//   ....[5]....
        /*0080*/ 	.word	0xffffffff


	//   ....[6]....
        /*0084*/ 	.word	0xffffffff


	//   ....[7]....
        /*0088*/ 	.word	0xffffffff


	//   ....[8]....
        /*008c*/ 	.word	0xffffffff


	//   ....[9]....
        /*0090*/ 	.word	0xffffffff


	//   ....[10]....
        /*0094*/ 	.word	0xffffffff


	//   ....[11]....
        /*0098*/ 	.word	0xffffffff


	//   ....[12]....
        /*009c*/ 	.word	0xffffffff


	//   ....[13]....
        /*00a0*/ 	.word	0xffffffff


	//----- nvinfo : EIATTR_COOP_GROUP_INSTR_OFFSETS
	.align		4
.L_41:
        /*00a4*/ 	.byte	0x04, 0x28
        /*00a6*/ 	.short	(.L_43 - .L_42)


	//   ....[0]....
.L_42:
        /*00a8*/ 	.word	0x000000b0


	//   ....[1]....
        /*00ac*/ 	.word	0x00000520


	//   ....[2]....
        /*00b0*/ 	.word	0x00000700


	//   ....[3]....
        /*00b4*/ 	.word	0x00000870


	//   ....[4]....
        /*00b8*/ 	.word	0x00000960


	//   ....[5]....
        /*00bc*/ 	.word	0x00000ac0


	//   ....[6]....
        /*00c0*/ 	.word	0x00000c50


	//   ....[7]....
        /*00c4*/ 	.word	0x00000e90


	//   ....[8]....
        /*00c8*/ 	.word	0x00002400


	//   ....[9]....
        /*00cc*/ 	.word	0x00003350


	//   ....[10]....
        /*00d0*/ 	.word	0x00003820


	//   ....[11]....
        /*00d4*/ 	.word	0x00003850


	//   ....[12]....
        /*00d8*/ 	.word	0x00004630


	//   ....[13]....
        /*00dc*/ 	.word	0x00004840


	//----- nvinfo : EIATTR_VRC_CTA_INIT_COUNT
	.align		4
.L_43:
        /*00e0*/ 	.byte	0x02, 0x4a
        /*00e2*/ 	.byte	0x80
	.zero		1


	//----- nvinfo : EIATTR_SYSCALL_OFFSETS
	.align		4
        /*00e4*/ 	.byte	0x04, 0x46
        /*00e6*/ 	.short	(.L_45 - .L_44)


	//   ....[0]....
.L_44:
        /*00e8*/ 	.word	0x000062c0


	//   ....[1]....
        /*00ec*/ 	.word	0x000063b0


	//   ....[2]....
        /*00f0*/ 	.word	0x00006c50


	//   ....[3]....
        /*00f4*/ 	.word	0x00007920


	//----- nvinfo : EIATTR_MBARRIER_INSTR_OFFSETS
	.align		4
.L_45:
        /*00f8*/ 	.byte	0x04, 0x39
        /*00fa*/ 	.short	(.L_47 - .L_46)


	//   ....[0]....
.L_46:
        /*00fc*/ 	.word	0x00000650
        /*0100*/ 	.word	0x000000ff
        /*0104*/ 	.word	0x00000000
        /*0108*/ 	.short	0x0100
        /*010a*/ 	.byte	0x04
	.zero		1


	//   ....[1]....
        /*010c*/ 	.word	0x00000660
        /*0110*/ 	.word	0x000000ff
        /*0114*/ 	.word	0x00000028
        /*0118*/ 	.short	0x0100
        /*011a*/ 	.byte	0x04
	.zero		1


	//   ....[2]....
        /*011c*/ 	.word	0x00000670
        /*0120*/ 	.word	0x000000ff
        /*0124*/ 	.word	0x00000008
        /*0128*/ 	.short	0x0100
        /*012a*/ 	.byte	0x04
	.zero		1


	//   ....[3]....
        /*012c*/ 	.word	0x00000680
        /*0130*/ 	.word	0x000000ff
        /*0134*/ 	.word	0x00000030
        /*0138*/ 	.short	0x0100
        /*013a*/ 	.byte	0x04
	.zero		1


	//   ....[4]....
        /*013c*/ 	.word	0x00000690
        /*0140*/ 	.word	0x000000ff
        /*0144*/ 	.word	0x00000010
        /*0148*/ 	.short	0x0100
        /*014a*/ 	.byte	0x04
	.zero		1


	//   ....[5]....
        /*014c*/ 	.word	0x000006a0
        /*0150*/ 	.word	0x000000ff
        /*0154*/ 	.word	0x00000038
        /*0158*/ 	.short	0x0100
        /*015a*/ 	.byte	0x04
	.zero		1


	//   ....[6]....
        /*015c*/ 	.word	0x000006b0
        /*0160*/ 	.word	0x000000ff
        /*0164*/ 	.word	0x00000018
        /*0168*/ 	.short	0x0100
        /*016a*/ 	.byte	0x04
	.zero		1


	//   ....[7]....
        /*016c*/ 	.word	0x000006c0
        /*0170*/ 	.word	0x000000ff
        /*0174*/ 	.word	0x00000040
        /*0178*/ 	.short	0x0100
        /*017a*/ 	.byte	0x04
	.zero		1


	//   ....[8]....
        /*017c*/ 	.word	0x000006d0
        /*0180*/ 	.word	0x000000ff
        /*0184*/ 	.word	0x00000020
        /*0188*/ 	.short	0x0100
        /*018a*/ 	.byte	0x04
	.zero		1


	//   ....[9]....
        /*018c*/ 	.word	0x000006e0
        /*0190*/ 	.word	0x000000ff
        /*0194*/ 	.word	0x00000048
        /*0198*/ 	.short	0x0100
        /*019a*/ 	.byte	0x04
	.zero		1


	//   ....[10]....
        /*019c*/ 	.word	0x00000800
        /*01a0*/ 	.word	0x000000ff
        /*01a4*/ 	.word	0x00000050
        /*01a8*/ 	.short	0x0100
        /*01aa*/ 	.byte	0x04
	.zero		1


	//   ....[11]....
        /*01ac*/ 	.word	0x00000810
        /*01b0*/ 	.word	0x000000ff
        /*01b4*/ 	.word	0x00000068
        /*01b8*/ 	.short	0x0100
        /*01ba*/ 	.byte	0x04
	.zero		1


	//   ....[12]....
        /*01bc*/ 	.word	0x00000820
        /*01c0*/ 	.word	0x000000ff
        /*01c4*/ 	.word	0x00000058
        /*01c8*/ 	.short	0x0100
        /*01ca*/ 	.byte	0x04
	.zero		1


	//   ....[13]....
        /*01cc*/ 	.word	0x00000830
        /*01d0*/ 	.word	0x000000ff
        /*01d4*/ 	.word	0x00000070
        /*01d8*/ 	.short	0x0100
        /*01da*/ 	.byte	0x04
	.zero		1


	//   ....[14]....
        /*01dc*/ 	.word	0x00000840
        /*01e0*/ 	.word	0x000000ff
        /*01e4*/ 	.word	0x00000060
        /*01e8*/ 	.short	0x0100
        /*01ea*/ 	.byte	0x04
	.zero		1


	//   ....[15]....
        /*01ec*/ 	.word	0x00000850
        /*01f0*/ 	.word	0x000000ff
        /*01f4*/ 	.word	0x00000078
        /*01f8*/ 	.short	0x0100
        /*01fa*/ 	.byte	0x04
	.zero		1


	//   ....[16]....
        /*01fc*/ 	.word	0x00000930
        /*0200*/ 	.word	0x000000ff
        /*0204*/ 	.word	0x00000080
        /*0208*/ 	.short	0x0100
        /*020a*/ 	.byte	0x06
	.zero		1


	//   ....[17]....
        /*020c*/ 	.word	0x00000940
        /*0210*/ 	.word	0x000000ff
        /*0214*/ 	.word	0x00000088
        /*0218*/ 	.short	0x0100
        /*021a*/ 	.byte	0x06
	.zero		1


	//   ....[18]....
        /*021c*/ 	.word	0x00000a70
        /*0220*/ 	.word	0x000000ff
        /*0224*/ 	.word	0x00000090
        /*0228*/ 	.short	0x0100
        /*022a*/ 	.byte	0x06
	.zero		1


	//   ....[19]....
        /*022c*/ 	.word	0x00000a80
        /*0230*/ 	.word	0x000000ff
        /*0234*/ 	.word	0x000000a0
        /*0238*/ 	.short	0x0100
        /*023a*/ 	.byte	0x06
	.zero		1


	//   ....[20]....
        /*023c*/ 	.word	0x00000a90
        /*0240*/ 	.word	0x000000ff
        /*0244*/ 	.word	0x00000098
        /*0248*/ 	.short	0x0100
        /*024a*/ 	.byte	0x06
	.zero		1


	//   ....[21]....
        /*024c*/ 	.word	0x00000aa0
        /*0250*/ 	.word	0x000000ff
        /*0254*/ 	.word	0x000000a8
        /*0258*/ 	.short	0x0100
        /*025a*/ 	.byte	0x06
	.zero		1


	//   ....[22]....
        /*025c*/ 	.word	0x00000bc0
        /*0260*/ 	.word	0x000000ff
        /*0264*/ 	.word	0x000000b0
        /*0268*/ 	.short	0x0100
        /*026a*/ 	.byte	0x04
	.zero		1


	//   ....[23]....
        /*026c*/ 	.word	0x00000bd0
        /*0270*/ 	.word	0x000000ff
        /*0274*/ 	.word	0x000000d0
        /*0278*/ 	.short	0x0100
        /*027a*/ 	.byte	0x04
	.zero		1


	//   ....[24]....
        /*027c*/ 	.word	0x00000be0
        /*0280*/ 	.word	0x000000ff
        /*0284*/ 	.word	0x000000b8
        /*0288*/ 	.short	0x0100
        /*028a*/ 	.byte	0x04
	.zero		1


	//   ....[25]....
        /*028c*/ 	.word	0x00000bf0
        /*0290*/ 	.word	0x000000ff
        /*0294*/ 	.word	0x000000d8
        /*0298*/ 	.short	0x0100
        /*029a*/ 	.byte	0x04
	.zero		1


	//   ....[26]....
        /*029c*/ 	.word	0x00000c00
        /*02a0*/ 	.word	0x000000ff
        /*02a4*/ 	.word	0x000000c0
        /*02a8*/ 	.short	0x0100
        /*02aa*/ 	.byte	0x04
	.zero		1


	//   ....[27]....
        /*02ac*/ 	.word	0x00000c10
        /*02b0*/ 	.word	0x000000ff
        /*02b4*/ 	.word	0x000000e0
        /*02b8*/ 	.short	0x0100
        /*02ba*/ 	.byte	0x04
	.zero		1


	//   ....[28]....
        /*02bc*/ 	.word	0x00000c20
        /*02c0*/ 	.word	0x000000ff
        /*02c4*/ 	.word	0x000000c8
        /*02c8*/ 	.short	0x0100
        /*02ca*/ 	.byte	0x04
	.zero		1


	//   ....[29]....
        /*02cc*/ 	.word	0x00000c30
        /*02d0*/ 	.word	0x000000ff
        /*02d4*/ 	.word	0x000000e8
        /*02d8*/ 	.short	0x0100
        /*02da*/ 	.byte	0x04
	.zero		1


	//   ....[30]....
        /*02dc*/ 	.word	0x00000d20
        /*02e0*/ 	.word	0x000000ff
        /*02e4*/ 	.word	0x000000f0
        /*02e8*/ 	.short	0x0100
        /*02ea*/ 	.byte	0x04
	.zero		1


	//   ....[31]....
        /*02ec*/ 	.word	0x00000d30
        /*02f0*/ 	.word	0x000000ff
        /*02f4*/ 	.word	0x00000100
        /*02f8*/ 	.short	0x0100
        /*02fa*/ 	.byte	0x04
	.zero		1


	//   ....[32]....
        /*02fc*/ 	.word	0x00000d40
        /*0300*/ 	.word	0x000000ff
        /*0304*/ 	.word	0x000000f8
        /*0308*/ 	.short	0x0100
        /*030a*/ 	.byte	0x04
	.zero		1


	//   ....[33]....
        /*030c*/ 	.word	0x00000d50
        /*0310*/ 	.word	0x000000ff
        /*0314*/ 	.word	0x00000108
        /*0318*/ 	.short	0x0100
        /*031a*/ 	.byte	0x04
	.zero		1


	//   ....[34]....
        /*031c*/ 	.word	0x00000e50
        /*0320*/ 	.word	0x000000ff
        /*0324*/ 	.word	0x00000110
        /*0328*/ 	.short	0x0100
        /*032a*/ 	.byte	0x06
	.zero		1


	//   ....[35]....
        /*032c*/ 	.word	0x00001a50
        /*0330*/ 	.word	0x00000003
        /*0334*/ 	.word	0x00000100
        /*0338*/ 	.short	0x010a
        /*033a*/ 	.byte	0xff
	.zero		1


	//   ....[36]....
        /*033c*/ 	.word	0x00001a80
        /*0340*/ 	.word	0x00000003
        /*0344*/ 	.word	0x000000f0
        /*0348*/ 	.short	0x0101
        /*034a*/ 	.byte	0xff
	.zero		1


	//   ....[37]....
        /*034c*/ 	.word	0x00001b40
        /*0350*/ 	.word	0x000000ff
        /*0354*/ 	.word	0x00000028
        /*0358*/ 	.short	0x010a
        /*035a*/ 	.byte	0x04
	.zero		1


	//   ....[38]....
        /*035c*/ 	.word	0x00001c10
        /*0360*/ 	.word	0x000000ff
        /*0364*/ 	.word	0x00000028
        /*0368*/ 	.short	0x010a
        /*036a*/ 	.byte	0x21
	.zero		1


	//   ....[39]....
        /*036c*/ 	.word	0x00001dc0
        /*0370*/ 	.word	0x000000ff
        /*0374*/ 	.word	0x00000028
        /*0378*/ 	.short	0x010a
        /*037a*/ 	.byte	0x05
	.zero		1


	//   ....[40]....
        /*037c*/ 	.word	0x00001fa0
        /*0380*/ 	.word	0x000000ff
        /*0384*/ 	.word	0x00000088
        /*0388*/ 	.short	0x0101
        /*038a*/ 	.byte	0x0e
	.zero		1


	//   ....[41]....
        /*038c*/ 	.word	0x00001fc0
        /*0390*/ 	.word	0x000000ff
        /*0394*/ 	.word	0x00000028
        /*0398*/ 	.short	0x010a
        /*039a*/ 	.byte	0x04
	.zero		1


	//   ....[42]....
        /*039c*/ 	.word	0x00002040
        /*03a0*/ 	.word	0x000000ff
        /*03a4*/ 	.word	0x00000028
        /*03a8*/ 	.short	0x010a
        /*03aa*/ 	.byte	0x07
	.zero		1


	//   ....[43]....
        /*03ac*/ 	.word	0x00002180
        /*03b0*/ 	.word	0x000000ff
        /*03b4*/ 	.word	0x00000028
        /*03b8*/ 	.short	0x010a
        /*03ba*/ 	.byte	0x04
	.zero		1


	//   ....[44]....
        /*03bc*/ 	.word	0x00002430
        /*03c0*/ 	.word	0x00000003
        /*03c4*/ 	.word	0x00000090
        /*03c8*/ 	.short	0x010a
        /*03ca*/ 	.byte	0xff
	.zero		1


	//   ....[45]....
        /*03cc*/ 	.word	0x00002580
        /*03d0*/ 	.word	0x00000000
        /*03d4*/ 	.word	0x00000000
        /*03d8*/ 	.short	0x0101
        /*03da*/ 	.byte	0xff
	.zero		1


	//   ....[46]....
        /*03dc*/ 	.word	0x00002b40
        /*03e0*/ 	.word	0x000000ff
        /*03e4*/ 	.word	0x00000000
        /*03e8*/ 	.short	0x010a
        /*03ea*/ 	.byte	0x04
	.zero		1


	//   ....[47]....
        /*03ec*/ 	.word	0x00002bd0
        /*03f0*/ 	.word	0x000000ff
        /*03f4*/ 	.word	0x00000000
        /*03f8*/ 	.short	0x010a
        /*03fa*/ 	.byte	0x05
	.zero		1


	//   ....[48]....
        /*03fc*/ 	.word	0x00002c60
        /*0400*/ 	.word	0x000000ff
        /*0404*/ 	.word	0x00000000
        /*0408*/ 	.short	0x010a
        /*040a*/ 	.byte	0x05
	.zero		1


	//   ....[49]....
        /*040c*/ 	.word	0x00002cf0
        /*0410*/ 	.word	0x000000ff
        /*0414*/ 	.word	0x00000000
        /*0418*/ 	.short	0x010a
        /*041a*/ 	.byte	0x05
	.zero		1


	//   ....[50]....
        /*041c*/ 	.word	0x00002d90
        /*0420*/ 	.word	0x00000000
        /*0424*/ 	.word	0x00000000
        /*0428*/ 	.short	0x010a
        /*042a*/ 	.byte	0xff
	.zero		1


	//   ....[51]....
        /*042c*/ 	.word	0x00002eb0
        /*0430*/ 	.word	0x00000000
        /*0434*/ 	.word	0x000000f0
        /*0438*/ 	.short	0x010a
        /*043a*/ 	.byte	0xff
	.zero		1


	//   ....[52]....
        /*043c*/ 	.word	0x00002f20
        /*0440*/ 	.word	0x00000004
        /*0444*/ 	.word	0x00000000
        /*0448*/ 	.short	0x0101
        /*044a*/ 	.byte	0xff
	.zero		1


	//   ....[53]....
        /*044c*/ 	.word	0x00002f40
        /*0450*/ 	.word	0x000000ff
        /*0454*/ 	.word	0x000000a0
        /*0458*/ 	.short	0x010a
        /*045a*/ 	.byte	0x04
	.zero		1


	//   ....[54]....
        /*045c*/ 	.word	0x00003060
        /*0460*/ 	.word	0x00000000
        /*0464*/ 	.word	0x00000090
        /*0468*/ 	.short	0x010a
        /*046a*/ 	.byte	0xff
	.zero		1


	//   ....[55]....
        /*046c*/ 	.word	0x00003160
        /*0470*/ 	.word	0x00000000
        /*0474*/ 	.word	0x00000000
        /*0478*/ 	.short	0x0101
        /*047a*/ 	.byte	0xff
	.zero		1


	//   ....[56]....
        /*047c*/ 	.word	0x000031f0
        /*0480*/ 	.word	0x000000ff
        /*0484*/ 	.word	0x000000a0
        /*0488*/ 	.short	0x0106
        /*048a*/ 	.byte	0x04
	.zero		1


	//   ....[57]....
        /*048c*/ 	.word	0x00003210
        /*0490*/ 	.word	0x000000ff
        /*0494*/ 	.word	0x000000a0
        /*0498*/ 	.short	0x010a
        /*049a*/ 	.byte	0x04
	.zero		1


	//   ....[58]....
        /*049c*/ 	.word	0x000032a0
        /*04a0*/ 	.word	0x000000ff
        /*04a4*/ 	.word	0x000000a0
        /*04a8*/ 	.short	0x0106
        /*04aa*/ 	.byte	0x07
	.zero		1


	//   ....[59]....
        /*04ac*/ 	.word	0x000032e0
        /*04b0*/ 	.word	0x00000000
        /*04b4*/ 	.word	0x000000a0
        /*04b8*/ 	.short	0x010a
        /*04ba*/ 	.byte	0xff
	.zero		1


	//   ....[60]....
        /*04bc*/ 	.word	0x00003520
        /*04c0*/ 	.word	0x000000ff
        /*04c4*/ 	.word	0x00000008
        /*04c8*/ 	.short	0x010a
        /*04ca*/ 	.byte	0x05
	.zero		1


	//   ....[61]....
        /*04cc*/ 	.word	0x00003540
        /*04d0*/ 	.word	0x000000ff
        /*04d4*/ 	.word	0x00000008
        /*04d8*/ 	.short	0x010a
        /*04da*/ 	.byte	0x05
	.zero		1


	//   ....[62]....
        /*04dc*/ 	.word	0x000036d0
        /*04e0*/ 	.word	0x000000ff
        /*04e4*/ 	.word	0x00000008
        /*04e8*/ 	.short	0x010a
        /*04ea*/ 	.byte	0x05
	.zero		1


	//   ....[63]....
        /*04ec*/ 	.word	0x000036f0
        /*04f0*/ 	.word	0x000000ff
        /*04f4*/ 	.word	0x00000008
        /*04f8*/ 	.short	0x010a
        /*04fa*/ 	.byte	0x05
	.zero		1


	//   ....[64]....
        /*04fc*/ 	.word	0x000037b0
        /*0500*/ 	.word	0x000000ff
        /*0504*/ 	.word	0x00000000
        /*0508*/ 	.short	0x0101
        /*050a*/ 	.byte	0x04
	.zero		1


	//   ....[65]....
        /*050c*/ 	.word	0x00003b70
        /*0510*/ 	.word	0x00000000
        /*0514*/ 	.word	0x00000090
        /*0518*/ 	.short	0x010a
        /*051a*/ 	.byte	0xff
	.zero		1


	//   ....[66]....
        /*051c*/ 	.word	0x00003c30
        /*0520*/ 	.word	0x00000000
        /*0524*/ 	.word	0x00000000
        /*0528*/ 	.short	0x0101
        /*052a*/ 	.byte	0xff
	.zero		1


	//   ....[67]....
        /*052c*/ 	.word	0x00003cf0
        /*0530*/ 	.word	0x000000ff
        /*0534*/ 	.word	0x00000000
        /*0538*/ 	.short	0x010a
        /*053a*/ 	.byte	0x04
	.zero		1


	//   ....[68]....
        /*053c*/ 	.word	0x00003d00
        /*0540*/ 	.word	0x000000ff
        /*0544*/ 	.word	0x000000d0
        /*0548*/ 	.short	0x010a
        /*054a*/ 	.byte	0x2e
	.zero		1


	//   ....[69]....
        /*054c*/ 	.word	0x00003db0
        /*0550*/ 	.word	0x000000ff
        /*0554*/ 	.word	0x00000000
        /*0558*/ 	.short	0x010a
        /*055a*/ 	.byte	0x07
	.zero		1


	//   ....[70]....
        /*055c*/ 	.word	0x00003ee0
        /*0560*/ 	.word	0x000000ff
        /*0564*/ 	.word	0x00000000
        /*0568*/ 	.short	0x010a
        /*056a*/ 	.byte	0x04
	.zero		1


	//   ....[71]....
        /*056c*/ 	.word	0x00004320
        /*0570*/ 	.word	0x000000ff
        /*0574*/ 	.word	0x00000000
        /*0578*/ 	.short	0x010a
        /*057a*/ 	.byte	0x04
	.zero		1


	//   ....[72]....
        /*057c*/ 	.word	0x000043b0
        /*0580*/ 	.word	0x000000ff
        /*0584*/ 	.word	0x00000000
        /*0588*/ 	.short	0x010a
        /*058a*/ 	.byte	0x05
	.zero		1


	//   ....[73]....
        /*058c*/ 	.word	0x00004440
        /*0590*/ 	.word	0x000000ff
        /*0594*/ 	.word	0x00000000
        /*0598*/ 	.short	0x010a
        /*059a*/ 	.byte	0x05
	.zero		1


	//   ....[74]....
        /*059c*/ 	.word	0x000044e0
        /*05a0*/ 	.word	0x00000000
        /*05a4*/ 	.word	0x00000000
        /*05a8*/ 	.short	0x010a
        /*05aa*/ 	.byte	0xff
	.zero		1


	//   ....[75]....
        /*05ac*/ 	.word	0x00004520
        /*05b0*/ 	.word	0x00000000
        /*05b4*/ 	.word	0x00000000
        /*05b8*/ 	.short	0x010a
        /*05ba*/ 	.byte	0xff
	.zero		1


	//   ....[76]....
        /*05bc*/ 	.word	0x00004590
        /*05c0*/ 	.word	0x000000ff
        /*05c4*/ 	.word	0x00000000
        /*05c8*/ 	.short	0x0101
        /*05ca*/ 	.byte	0x04
	.zero		1


	//   ....[77]....
        /*05cc*/ 	.word	0x000045d0
        /*05d0*/ 	.word	0x000000ff
        /*05d4*/ 	.word	0x00000110
        /*05d8*/ 	.short	0x010a
        /*05da*/ 	.byte	0x29
	.zero		1


	//   ....[78]....
        /*05dc*/ 	.word	0x00004620
        /*05e0*/ 	.word	0x000000ff
        /*05e4*/ 	.word	0x00000000
        /*05e8*/ 	.short	0x0101
        /*05ea*/ 	.byte	0x04
	.zero		1


	//   ....[79]....
        /*05ec*/ 	.word	0x00004a80
        /*05f0*/ 	.word	0x0000000c
        /*05f4*/ 	.word	0x00000090
        /*05f8*/ 	.short	0x010a
        /*05fa*/ 	.byte	0xff
	.zero		1


	//   ....[80]....
        /*05fc*/ 	.word	0x00004bf0
        /*0600*/ 	.word	0x00000000
        /*0604*/ 	.word	0x00000000
        /*0608*/ 	.short	0x0101
        /*060a*/ 	.byte	0xff
	.zero		1


	//   ....[81]....
        /*060c*/ 	.word	0x00005070
        /*0610*/ 	.word	0x000000ff
        /*0614*/ 	.word	0x00000088
        /*0618*/ 	.short	0x010a
        /*061a*/ 	.byte	0x18
	.zero		1


	//   ....[82]....
        /*061c*/ 	.word	0x00005230
        /*0620*/ 	.word	0x000000ff
        /*0624*/ 	.word	0x00000068
        /*0628*/ 	.short	0x010a
        /*062a*/ 	.byte	0x04
	.zero		1


	//   ....[83]....
        /*062c*/ 	.word	0x00005400
        /*0630*/ 	.word	0x000000ff
        /*0634*/ 	.word	0x00000050
        /*0638*/ 	.short	0x010b
        /*063a*/ 	.byte	0x04
	.zero		1


	//   ....[84]....
        /*063c*/ 	.word	0x00005410
        /*0640*/ 	.word	0x000000ff
        /*0644*/ 	.word	0x00000000
        /*0648*/ 	.short	0x0101
        /*064a*/ 	.byte	0x14
	.zero		1


	//   ....[85]....
        /*064c*/ 	.word	0x00005420
        /*0650*/ 	.word	0x000000ff
        /*0654*/ 	.word	0x00000068
        /*0658*/ 	.short	0x010a
        /*065a*/ 	.byte	0x05
	.zero		1


	//   ....[86]....
        /*065c*/ 	.word	0x00005610
        /*0660*/ 	.word	0x000000ff
        /*0664*/ 	.word	0x00000050
        /*0668*/ 	.short	0x010b
        /*066a*/ 	.byte	0x05
	.zero		1


	//   ....[87]....
        /*066c*/ 	.word	0x00005620
        /*0670*/ 	.word	0x000000ff
        /*0674*/ 	.word	0x00000000
        /*0678*/ 	.short	0x0101
        /*067a*/ 	.byte	0x04
	.zero		1


	//   ....[88]....
        /*067c*/ 	.word	0x000056c0
        /*0680*/ 	.word	0x000000ff
        /*0684*/ 	.word	0x00000000
        /*0688*/ 	.short	0x010a
        /*068a*/ 	.byte	0x04
	.zero		1


	//   ....[89]....
        /*068c*/ 	.word	0x00005750
        /*0690*/ 	.word	0x000000ff
        /*0694*/ 	.word	0x00000000
        /*0698*/ 	.short	0x010a
        /*069a*/ 	.byte	0x05
	.zero		1


	//   ....[90]....
        /*069c*/ 	.word	0x000057f0
        /*06a0*/ 	.word	0x00000000
        /*06a4*/ 	.word	0x00000000
        /*06a8*/ 	.short	0x010a
        /*06aa*/ 	.byte	0xff
	.zero		1


	//   ....[91]....
        /*06ac*/ 	.word	0x00005b30
        /*06b0*/ 	.word	0x00000000
        /*06b4*/ 	.word	0x00000090
        /*06b8*/ 	.short	0x010a
        /*06ba*/ 	.byte	0xff
	.zero		1


	//   ....[92]....
        /*06bc*/ 	.word	0x00005c00
        /*06c0*/ 	.word	0x00000000
        /*06c4*/ 	.word	0x00000000
        /*06c8*/ 	.short	0x0101
        /*06ca*/ 	.byte	0xff
	.zero		1


	//   ....[93]....
        /*06cc*/ 	.word	0x000068a0
        /*06d0*/ 	.word	0x00000000
        /*06d4*/ 	.word	0x00000050
        /*06d8*/ 	.short	0x010a
        /*06da*/ 	.byte	0xff
	.zero		1


	//   ....[94]....
        /*06dc*/ 	.word	0x00006910
        /*06e0*/ 	.word	0x00000059
        /*06e4*/ 	.word	0x000000b0
        /*06e8*/ 	.short	0x010a
        /*06ea*/ 	.byte	0xff
	.zero		1


	//   ....[95]....
        /*06ec*/ 	.word	0x00006a00
        /*06f0*/ 	.word	0x00000000
        /*06f4*/ 	.word	0x00000050
        /*06f8*/ 	.short	0x010a
        /*06fa*/ 	.byte	0xff
	.zero		1


	//   ....[96]....
        /*06fc*/ 	.word	0x00006b30
        /*0700*/ 	.word	0x00000059
        /*0704*/ 	.word	0x000000b0
        /*0708*/ 	.short	0x010a
        /*070a*/ 	.byte	0xff
	.zero		1


	//   ....[97]....
        /*070c*/ 	.word	0x00007660
        /*0710*/ 	.word	0x00000000
        /*0714*/ 	.word	0x00000000
        /*0718*/ 	.short	0x0101
        /*071a*/ 	.byte	0xff
	.zero		1


	//   ....[98]....
        /*071c*/ 	.word	0x00007670
        /*0720*/ 	.word	0x00000002
        /*0724*/ 	.word	0x00000050
        /*0728*/ 	.short	0x010a
        /*072a*/ 	.byte	0xff
	.zero		1


	//   ....[99]....
        /*072c*/ 	.word	0x00007740
        /*0730*/ 	.word	0x00000002
        /*0734*/ 	.word	0x00000050
        /*0738*/ 	.short	0x010a
        /*073a*/ 	.byte	0xff
	.zero		1


	//   ....[100]....
        /*073c*/ 	.word	0x00007a10
        /*0740*/ 	.word	0x00000059
        /*0744*/ 	.word	0x00000000
        /*0748*/ 	.short	0x0101
        /*074a*/ 	.byte	0xff
	.zero		1


	//   ....[101]....
        /*074c*/ 	.word	0x000083e0
        /*0750*/ 	.word	0x00000002
        /*0754*/ 	.word	0x00000000
        /*0758*/ 	.short	0x0101
        /*075a*/ 	.byte	0xff
	.zero		1


	//   ....[102]....
        /*075c*/ 	.word	0x00008690
        /*0760*/ 	.word	0x000000ff
        /*0764*/ 	.word	0x00000000
        /*0768*/ 	.short	0x0101
        /*076a*/ 	.byte	0x04
	.zero		1


	//   ....[103]....
        /*076c*/ 	.word	0x000086b0
        /*0770*/ 	.word	0x00000003
        /*0774*/ 	.word	0x00000100
        /*0778*/ 	.short	0x010a
        /*077a*/ 	.byte	0xff
	.zero		1


	//   ....[104]....
        /*077c*/ 	.word	0x00008710
        /*0780*/ 	.word	0x00000000
        /*0784*/ 	.word	0x00000028
        /*0788*/ 	.short	0x010a
        /*078a*/ 	.byte	0xff
	.zero		1


	//   ....[105]....
        /*078c*/ 	.word	0x00008770
        /*0790*/ 	.word	0x00000000
        /*0794*/ 	.word	0x00000028
        /*0798*/ 	.short	0x010a
        /*079a*/ 	.byte	0xff
	.zero		1


	//   ....[106]....
        /*079c*/ 	.word	0x000087c0
        /*07a0*/ 	.word	0x00000003
        /*07a4*/ 	.word	0x00000090
        /*07a8*/ 	.short	0x010a
        /*07aa*/ 	.byte	0xff
	.zero		1


	//   ....[107]....
        /*07ac*/ 	.word	0x00008820
        /*07b0*/ 	.word	0x00000000
        /*07b4*/ 	.word	0x00000000
        /*07b8*/ 	.short	0x010a
        /*07ba*/ 	.byte	0xff
	.zero		1


	//   ....[108]....
        /*07bc*/ 	.word	0x00008880
        /*07c0*/ 	.word	0x00000000
        /*07c4*/ 	.word	0x00000000
        /*07c8*/ 	.short	0x010a
        /*07ca*/ 	.byte	0xff
	.zero		1


	//   ....[109]....
        /*07cc*/ 	.word	0x000088e0
        /*07d0*/ 	.word	0x00000000
        /*07d4*/ 	.word	0x00000000
        /*07d8*/ 	.short	0x010a
        /*07da*/ 	.byte	0xff
	.zero		1


	//   ....[110]....
        /*07dc*/ 	.word	0x00008940
        /*07e0*/ 	.word	0x00000000
        /*07e4*/ 	.word	0x00000000
        /*07e8*/ 	.short	0x010a
        /*07ea*/ 	.byte	0xff
	.zero		1


	//   ....[111]....
        /*07ec*/ 	.word	0x00008990
        /*07f0*/ 	.word	0x00000000
        /*07f4*/ 	.word	0x000000f0
        /*07f8*/ 	.short	0x010a
        /*07fa*/ 	.byte	0xff
	.zero		1


	//   ....[112]....
        /*07fc*/ 	.word	0x000089f0
        /*0800*/ 	.word	0x00000000
        /*0804*/ 	.word	0x000000a0
        /*0808*/ 	.short	0x010a
        /*080a*/ 	.byte	0xff
	.zero		1


	//   ....[113]....
        /*080c*/ 	.word	0x00008a40
        /*0810*/ 	.word	0x00000000
        /*0814*/ 	.word	0x00000090
        /*0818*/ 	.short	0x010a
        /*081a*/ 	.byte	0xff
	.zero		1


	//   ....[114]....
        /*081c*/ 	.word	0x00008aa0
        /*0820*/ 	.word	0x00000000
        /*0824*/ 	.word	0x000000a0
        /*0828*/ 	.short	0x010a
        /*082a*/ 	.byte	0xff
	.zero		1


	//   ....[115]....
        /*082c*/ 	.word	0x00008b00
        /*0830*/ 	.word	0x00000005
        /*0834*/ 	.word	0x00000008
        /*0838*/ 	.short	0x010a
        /*083a*/ 	.byte	0xff
	.zero		1


	//   ....[116]....
        /*083c*/ 	.word	0x00008bf0
        /*0840*/ 	.word	0x00000003
        /*0844*/ 	.word	0x00000008
        /*0848*/ 	.short	0x010a
        /*084a*/ 	.byte	0xff
	.zero		1


	//   ....[117]....
        /*084c*/ 	.word	0x00008c40
        /*0850*/ 	.word	0x00000000
        /*0854*/ 	.word	0x00000090
        /*0858*/ 	.short	0x010a
        /*085a*/ 	.byte	0xff
	.zero		1


	//   ....[118]....
        /*085c*/ 	.word	0x00008ca0
        /*0860*/ 	.word	0x00000000
        /*0864*/ 	.word	0x000000d0
        /*0868*/ 	.short	0x010a
        /*086a*/ 	.byte	0xff
	.zero		1


	//   ....[119]....
        /*086c*/ 	.word	0x00008d00
        /*0870*/ 	.word	0x00000000
        /*0874*/ 	.word	0x00000000
        /*0878*/ 	.short	0x010a
        /*087a*/ 	.byte	0xff
	.zero		1


	//   ....[120]....
        /*087c*/ 	.word	0x00008d60
        /*0880*/ 	.word	0x00000000
        /*0884*/ 	.word	0x00000000
        /*0888*/ 	.short	0x010a
        /*088a*/ 	.byte	0xff
	.zero		1


	//   ....[121]....
        /*088c*/ 	.word	0x00008dc0
        /*0890*/ 	.word	0x00000000
        /*0894*/ 	.word	0x00000000
        /*0898*/ 	.short	0x010a
        /*089a*/ 	.byte	0xff
	.zero		1


	//   ....[122]....
        /*089c*/ 	.word	0x00008e20
        /*08a0*/ 	.word	0x00000000
        /*08a4*/ 	.word	0x00000000
        /*08a8*/ 	.short	0x010a
        /*08aa*/ 	.byte	0xff
	.zero		1


	//   ....[123]....
        /*08ac*/ 	.word	0x00008e80
        /*08b0*/ 	.word	0x00000000
        /*08b4*/ 	.word	0x00000110
        /*08b8*/ 	.short	0x010a
        /*08ba*/ 	.byte	0xff
	.zero		1


	//   ....[124]....
        /*08bc*/ 	.word	0x00008ed0
        /*08c0*/ 	.word	0x0000000c
        /*08c4*/ 	.word	0x00000090
        /*08c8*/ 	.short	0x010a
        /*08ca*/ 	.byte	0xff
	.zero		1


	//   ....[125]....
        /*08cc*/ 	.word	0x00008f30
        /*08d0*/ 	.word	0x00000000
        /*08d4*/ 	.word	0x00000088
        /*08d8*/ 	.short	0x010a
        /*08da*/ 	.byte	0xff
	.zero		1


	//   ....[126]....
        /*08dc*/ 	.word	0x00008f90
        /*08e0*/ 	.word	0x00000000
        /*08e4*/ 	.word	0x00000068
        /*08e8*/ 	.short	0x010a
        /*08ea*/ 	.byte	0xff
	.zero		1


	//   ....[127]....
        /*08ec*/ 	.word	0x00008ff0
        /*08f0*/ 	.word	0x00000009
        /*08f4*/ 	.word	0x00000068
        /*08f8*/ 	.short	0x010a
        /*08fa*/ 	.byte	0xff
	.zero		1


	//   ....[128]....
        /*08fc*/ 	.word	0x00009050
        /*0900*/ 	.word	0x00000000
        /*0904*/ 	.word	0x00000000
        /*0908*/ 	.short	0x010a
        /*090a*/ 	.byte	0xff
	.zero		1


	//   ....[129]....
        /*090c*/ 	.word	0x000090b0
        /*0910*/ 	.word	0x00000000
        /*0914*/ 	.word	0x00000000
        /*0918*/ 	.short	0x010a
        /*091a*/ 	.byte	0xff
	.zero		1


	//   ....[130]....
        /*091c*/ 	.word	0x00009100
        /*0920*/ 	.word	0x00000000
        /*0924*/ 	.word	0x00000090
        /*0928*/ 	.short	0x010a
        /*092a*/ 	.byte	0xff
	.zero		1


	//   ....[131]....
        /*092c*/ 	.word	0x00009150
        /*0930*/ 	.word	0x00000000
        /*0934*/ 	.word	0x00000050
        /*0938*/ 	.short	0x010a
        /*093a*/ 	.byte	0xff
	.zero		1


	//   ....[132]....
        /*093c*/ 	.word	0x000091a0
        /*0940*/ 	.word	0x00000059
        /*0944*/ 	.word	0x000000b0
        /*0948*/ 	.short	0x010a
        /*094a*/ 	.byte	0xff
	.zero		1


	//   ....[133]....
        /*094c*/ 	.word	0x000091f0
        /*0950*/ 	.word	0x00000002
        /*0954*/ 	.word	0x00000050
        /*0958*/ 	.short	0x010a
        /*095a*/ 	.byte	0xff
	.zero		1


	//----- nvinfo : EIATTR_NUM_MBARRIERS
	.align		4
.L_47:
        /*095c*/ 	.byte	0x03, 0x38
        /*095e*/ 	.short	0x0023


	//----- nvinfo : EIATTR_EXIT_INSTR_OFFSETS
	.align		4
        /*0960*/ 	.byte	0x04, 0x1c
        /*0962*/ 	.short	(.L_49 - .L_48)


	//   ....[0]....
.L_48:
        /*0964*/ 	.word	0x00002dc0


	//   ....[1]....
        /*0968*/ 	.word	0x000032b0


	//   ....[2]....
        /*096c*/ 	.word	0x00003310


	//   ....[3]....
        /*0970*/ 	.word	0x00004850


	//   ....[4]....
        /*0974*/ 	.word	0x00005820


	//   ....[5]....
        /*0978*/ 	.word	0x00005860


	//   ....[6]....
        /*097c*/ 	.word	0x00008580


	//   ....[7]....
        /*0980*/ 	.word	0x00008600


	//   ....[8]....
        /*0984*/ 	.word	0x00008630


	//   ....[9]....
        /*0988*/ 	.word	0x000086a0


	//----- nvinfo : EIATTR_MAX_THREADS
	.align		4
.L_49:
        /*098c*/ 	.byte	0x04, 0x05
        /*098e*/ 	.short	(.L_51 - .L_50)
.L_50:
        /*0990*/ 	.word	0x00000100
        /*0994*/ 	.word	0x00000001
        /*0998*/ 	.word	0x00000001


	//----- nvinfo : EIATTR_CRS_STACK_SIZE
	.align		4
.L_51:
        /*099c*/ 	.byte	0x04, 0x1e
        /*099e*/ 	.short	(.L_53 - .L_52)
.L_52:
        /*09a0*/ 	.word	0x00000000


	//----- nvinfo : EIATTR_CBANK_PARAM_SIZE
	.align		4
.L_53:
        /*09a4*/ 	.byte	0x03, 0x19
        /*09a6*/ 	.short	0x0800


	//----- nvinfo : EIATTR_PARAM_CBANK
	.align		4
        /*09a8*/ 	.byte	0x04, 0x0a
        /*09aa*/ 	.short	(.L_55 - .L_54)
	.align		4
.L_54:
        /*09ac*/ 	.word	index@(.nv.constant0._ZN7cutlass13device_kernelINS_4gemm6kernel13GemmUniversalIN4cute5tupleIJiiiiEEENS1_10collective13CollectiveMmaINS1_35MainloopSm100TmaUmmaWarpSpecializedILi5ELi2ELi4ENS5_IJNS4_1CILi2EEESB_NSA_ILi1EEEEEEEENS5_IJNSA_ILi256EEENSA_ILi64EEENSA_ILi128EEEEEENS_6half_tENS5_IJlSC_lEEESJ_SK_NS4_8TiledMMAINS4_8MMA_AtomIJNS4_26SM100_MMA_F16BF16_2x1SM_SSISJ_SJ_fLi256ELi64ELNS4_4UMMA5MajorE0ELSP_0ELNSO_7ScaleInE0ELSQ_0EEEEEENS4_6LayoutINS5_IJSC_SC_SC_EEENS5_IJNSA_ILi0EEESV_SV_EEEEENS5_IJNS4_10UnderscoreESY_SY_EEEEENS4_28SM100_TMA_2SM_LOAD_MULTICASTENS4_14ComposedLayoutINS4_7SwizzleILi3ELi4ELi3EEENS4_18smem_ptr_flag_bitsILi16EEENST_INS5_IJNSA_ILi8EEESG_EEENS5_IJSG_SC_EEEEEEEvNS4_8identityENS4_18SM100_TMA_2SM_LOADES1B_vS1C_EENS_8epilogue10collective18CollectiveEpilogueINS1F_23Sm100TmaWarpSpecializedILi3ELi2ELi32ELb1ELb0EEEJNS5_IJSH_SG_SH_EEENS5_IJNST_ISH_SC_EENST_INSA_ILi32EEESC_EEEEESJ_SK_SJ_SK_NS1F_6fusion15FusionCallbacksIS1J_NS1P_17LinearCombinationISJ_fSJ_fLNS_15FloatRoundStyleE2EEES1K_S1O_JEEENS4_5SM1004TMEM4LOAD26SM100_TMEM_LOAD_32dp32b32xENS4_13SM90_TMA_LOADENS12_INS13_ILi2ELi4ELi3EEES16_NST_INS5_IJS17_S1M_EEENS5_IJS1M_SC_EEEEEEENS4_39AutoVectorizingCopyWithAssumedAlignmentILi128EEENS4_14SM90_TMA_STOREES24_S26_S26_EEEvvEEEEvNT_6ParamsE)
        /*09b0*/ 	.short	0x0380
        /*09b2*/ 	.short	0x0800


	//----- nvinfo : EIATTR_SW_WAR
	.align		4
.L_55:
        /*09b4*/ 	.byte	0x04, 0x36
        /*09b6*/ 	.short	(.L_57 - .L_56)
.L_56:
        /*09b8*/ 	.word	0x00000008
.L_57:


//--------------------- .nv.callgraph             --------------------------
	.section	.nv.callgraph,"",@"SHT_CUDA_CALLGRAPH"
	.align	4
	.sectionentsize	8
	.align		4
        /*0000*/ 	.word	0x00000000
	.align		4
        /*0004*/ 	.word	0xffffffff
	.align		4
        /*0008*/ 	.word	index@(_ZN7cutlass13device_kernelINS_4gemm6kernel13GemmUniversalIN4cute5tupleIJiiiiEEENS1_10collective13CollectiveMmaINS1_35MainloopSm100TmaUmmaWarpSpecializedILi5ELi2ELi4ENS5_IJNS4_1CILi2EEESB_NSA_ILi1EEEEEEEENS5_IJNSA_ILi256EEENSA_ILi64EEENSA_ILi128EEEEEENS_6half_tENS5_IJlSC_lEEESJ_SK_NS4_8TiledMMAINS4_8MMA_AtomIJNS4_26SM100_MMA_F16BF16_2x1SM_SSISJ_SJ_fLi256ELi64ELNS4_4UMMA5MajorE0ELSP_0ELNSO_7ScaleInE0ELSQ_0EEEEEENS4_6LayoutINS5_IJSC_SC_SC_EEENS5_IJNSA_ILi0EEESV_SV_EEEEENS5_IJNS4_10UnderscoreESY_SY_EEEEENS4_28SM100_TMA_2SM_LOAD_MULTICASTENS4_14ComposedLayoutINS4_7SwizzleILi3ELi4ELi3EEENS4_18smem_ptr_flag_bitsILi16EEENST_INS5_IJNSA_ILi8EEESG_EEENS5_IJSG_SC_EEEEEEEvNS4_8identityENS4_18SM100_TMA_2SM_LOADES1B_vS1C_EENS_8epilogue10collective18CollectiveEpilogueINS1F_23Sm100TmaWarpSpecializedILi3ELi2ELi32ELb1ELb0EEEJNS5_IJSH_SG_SH_EEENS5_IJNST_ISH_SC_EENST_INSA_ILi32EEESC_EEEEESJ_SK_SJ_SK_NS1F_6fusion15FusionCallbacksIS1J_NS1P_17LinearCombinationISJ_fSJ_fLNS_15FloatRoundStyleE2EEES1K_S1O_JEEENS4_5SM1004TMEM4LOAD26SM100_TMEM_LOAD_32dp32b32xENS4_13SM90_TMA_LOADENS12_INS13_ILi2ELi4ELi3EEES16_NST_INS5_IJS17_S1M_EEENS5_IJS1M_SC_EEEEEEENS4_39AutoVectorizingCopyWithAssumedAlignmentILi128EEENS4_14SM90_TMA_STOREES24_S26_S26_EEEvvEEEEvNT_6ParamsE)
	.align		4
        /*000c*/ 	.word	index@(__assertfail)
	.align		4
        /*0010*/ 	.word	0x00000000
	.align		4
        /*0014*/ 	.word	0xfffffffe
	.align		4
        /*0018*/ 	.word	0x00000000
	.align		4
        /*001c*/ 	.word	0xfffffffd
	.align		4
        /*0020*/ 	.word	0x00000000
	.align		4
        /*0024*/ 	.word	0xfffffffc


//--------------------- .nv.constant4             --------------------------
	.section	.nv.constant4,"a",@progbits
	.align	8
	.align		8
.nv.constant4:
        /*0000*/ 	.dword	__assertfail
	.align		8
        /*0008*/ 	.dword	__unnamed_1
	.align		8
        /*0010*/ 	.dword	__unnamed_2
	.align		8
        /*0018*/ 	.dword	_ZN39_INTERNAL_51590faa_4_k_cu_c4205fc7_71144cuda3std3__45__cpo5beginE
	.align		8
        /*0020*/ 	.dword	_ZN39_INTERNAL_51590faa_4_k_cu_c4205fc7_71144cuda3std3__45__cpo3endE
	.align		8
        /*0028*/ 	.dword	_ZN39_INTERNAL_51590faa_4_k_cu_c4205fc7_71144cuda3std3__45__cpo6cbeginE
	.align		8
        /*0030*/ 	.dword	_ZN39_INTERNAL_51590faa_4_k_cu_c4205fc7_71144cuda3std3__45__cpo4cendE
	.align		8
        /*0038*/ 	.dword	_ZN39_INTERNAL_51590faa_4_k_cu_c4205fc7_71144cuda3std3__441_GLOBAL__N__51590faa_4_k_cu_c4205fc7_71146ignoreE
	.align		8
        /*0040*/ 	.dword	_ZN39_INTERNAL_51590faa_4_k_cu_c4205fc7_71144cuda3std3__419piecewise_constructE
	.align		8
        /*0048*/ 	.dword	_ZN39_INTERNAL_51590faa_4_k_cu_c4205fc7_71144cuda3std3__48in_placeE
	.align		8
        /*0050*/ 	.dword	_ZN39_INTERNAL_51590faa_4_k_cu_c4205fc7_71144cuda3std6ranges3__45__cpo4swapE
	.align		8
        /*0058*/ 	.dword	_ZN39_INTERNAL_51590faa_4_k_cu_c4205fc7_71144cuda3std6ranges3__45__cpo9iter_moveE
	.align		8
        /*0060*/ 	.dword	_ZN39_INTERNAL_51590faa_4_k_cu_c4205fc7_71144cute7productE
	.align		8
        /*0068*/ 	.dword	_ZN39_INTERNAL_51590faa_4_k_cu_c4205fc7_71144cute1_E
	.align		8
        /*0070*/ 	.dword	$str$25
	.align		8
        /*0078*/ 	.dword	$str$26
	.align		8
        /*0080*/ 	.dword	$str$27
	.align		8
        /*0088*/ 	.dword	$str$28


//--------------------- .text._ZN7cutlass13device_kernelINS_4gemm6kernel13GemmUniversalIN4cute5tupleIJiiiiEEENS1_10collective13CollectiveMmaINS1_35MainloopSm100TmaUmmaWarpSpecializedILi5ELi2ELi4ENS5_IJNS4_1CILi2EEESB_NSA_ILi1EEEEEEEENS5_IJNSA_ILi256EEENSA_ILi64EEENSA_ILi128EEEEEENS_6half_tENS5_IJlSC_lEEESJ_SK_NS4_8TiledMMAINS4_8MMA_AtomIJNS4_26SM100_MMA_F16BF16_2x1SM_SSISJ_SJ_fLi256ELi64ELNS4_4UMMA5MajorE0ELSP_0ELNSO_7ScaleInE0ELSQ_0EEEEEENS4_6LayoutINS5_IJSC_SC_SC_EEENS5_IJNSA_ILi0EEESV_SV_EEEEENS5_IJNS4_10UnderscoreESY_SY_EEEEENS4_28SM100_TMA_2SM_LOAD_MULTICASTENS4_14ComposedLayoutINS4_7SwizzleILi3ELi4ELi3EEENS4_18smem_ptr_flag_bitsILi16EEENST_INS5_IJNSA_ILi8EEESG_EEENS5_IJSG_SC_EEEEEEEvNS4_8identityENS4_18SM100_TMA_2SM_LOADES1B_vS1C_EENS_8epilogue10collective18CollectiveEpilogueINS1F_23Sm100TmaWarpSpecializedILi3ELi2ELi32ELb1ELb0EEEJNS5_IJSH_SG_SH_EEENS5_IJNST_ISH_SC_EENST_INSA_ILi32EEESC_EEEEESJ_SK_SJ_SK_NS1F_6fusion15FusionCallbacksIS1J_NS1P_17LinearCombinationISJ_fSJ_fLNS_15FloatRoundStyleE2EEES1K_S1O_JEEENS4_5SM1004TMEM4LOAD26SM100_TMEM_LOAD_32dp32b32xENS4_13SM90_TMA_LOADENS12_INS13_ILi2ELi4ELi3EEES16_NST_INS5_IJS17_S1M_EEENS5_IJS1M_SC_EEEEEEENS4_39AutoVectorizingCopyWithAssumedAlignmentILi128EEENS4_14SM90_TMA_STOREES24_S26_S26_EEEvvEEEEvNT_6ParamsE --------------------------
	.section	.text._ZN7cutlass13device_kernelINS_4gemm6kernel13GemmUniversalIN4cute5tupleIJiiiiEEENS1_10collective13CollectiveMmaINS1_35MainloopSm100TmaUmmaWarpSpecializedILi5ELi2ELi4ENS5_IJNS4_1CILi2EEESB_NSA_ILi1EEEEEEEENS5_IJNSA_ILi256EEENSA_ILi64EEENSA_ILi128EEEEEENS_6half_tENS5_IJlSC_lEEESJ_SK_NS4_8TiledMMAINS4_8MMA_AtomIJNS4_26SM100_MMA_F16BF16_2x1SM_SSISJ_SJ_fLi256ELi64ELNS4_4UMMA5MajorE0ELSP_0ELNSO_7ScaleInE0ELSQ_0EEEEEENS4_6LayoutINS5_IJSC_SC_SC_EEENS5_IJNSA_ILi0EEESV_SV_EEEEENS5_IJNS4_10UnderscoreESY_SY_EEEEENS4_28SM100_TMA_2SM_LOAD_MULTICASTENS4_14ComposedLayoutINS4_7SwizzleILi3ELi4ELi3EEENS4_18smem_ptr_flag_bitsILi16EEENST_INS5_IJNSA_ILi8EEESG_EEENS5_IJSG_SC_EEEEEEEvNS4_8identityENS4_18SM100_TMA_2SM_LOADES1B_vS1C_EENS_8epilogue10collective18CollectiveEpilogueINS1F_23Sm100TmaWarpSpecializedILi3ELi2ELi32ELb1ELb0EEEJNS5_IJSH_SG_SH_EEENS5_IJNST_ISH_SC_EENST_INSA_ILi32EEESC_EEEEESJ_SK_SJ_SK_NS1F_6fusion15FusionCallbacksIS1J_NS1P_17LinearCombinationISJ_fSJ_fLNS_15FloatRoundStyleE2EEES1K_S1O_JEEENS4_5SM1004TMEM4LOAD26SM100_TMEM_LOAD_32dp32b32xENS4_13SM90_TMA_LOADENS12_INS13_ILi2ELi4ELi3EEES16_NST_INS5_IJS17_S1M_EEENS5_IJS1M_SC_EEEEEEENS4_39AutoVectorizingCopyWithAssumedAlignmentILi128EEENS4_14SM90_TMA_STOREES24_S26_S26_EEEvvEEEEvNT_6ParamsE,"ax",@progbits
	.align	128
.text._ZN7cutlass13device_kernelINS_4gemm6kernel13GemmUniversalIN4cute5tupleIJiiiiEEENS1_10collective13CollectiveMmaINS1_35MainloopSm100TmaUmmaWarpSpecializedILi5ELi2ELi4ENS5_IJNS4_1CILi2EEESB_NSA_ILi1EEEEEEEENS5_IJNSA_ILi256EEENSA_ILi64EEENSA_ILi128EEEEEENS_6half_tENS5_IJlSC_lEEESJ_SK_NS4_8TiledMMAINS4_8MMA_AtomIJNS4_26SM100_MMA_F16BF16_2x1SM_SSISJ_SJ_fLi256ELi64ELNS4_4UMMA5MajorE0ELSP_0ELNSO_7ScaleInE0ELSQ_0EEEEEENS4_6LayoutINS5_IJSC_SC_SC_EEENS5_IJNSA_ILi0EEESV_SV_EEEEENS5_IJNS4_10UnderscoreESY_SY_EEEEENS4_28SM100_TMA_2SM_LOAD_MULTICASTENS4_14ComposedLayoutINS4_7SwizzleILi3ELi4ELi3EEENS4_18smem_ptr_flag_bitsILi16EEENST_INS5_IJNSA_ILi8EEESG_EEENS5_IJSG_SC_EEEEEEEvNS4_8identityENS4_18SM100_TMA_2SM_LOADES1B_vS1C_EENS_8epilogue10collective18CollectiveEpilogueINS1F_23Sm100TmaWarpSpecializedILi3ELi2ELi32ELb1ELb0EEEJNS5_IJSH_SG_SH_EEENS5_IJNST_ISH_SC_EENST_INSA_ILi32EEESC_EEEEESJ_SK_SJ_SK_NS1F_6fusion15FusionCallbacksIS1J_NS1P_17LinearCombinationISJ_fSJ_fLNS_15FloatRoundStyleE2EEES1K_S1O_JEEENS4_5SM1004TMEM4LOAD26SM100_TMEM_LOAD_32dp32b32xENS4_13SM90_TMA_LOADENS12_INS13_ILi2ELi4ELi3EEES16_NST_INS5_IJS17_S1M_EEENS5_IJS1M_SC_EEEEEEENS4_39AutoVectorizingCopyWithAssumedAlignmentILi128EEENS4_14SM90_TMA_STOREES24_S26_S26_EEEvvEEEEvNT_6ParamsE:
        .type           _ZN7cutlass13device_kernelINS_4gemm6kernel13GemmUniversalIN4cute5tupleIJiiiiEEENS1_10collective13CollectiveMmaINS1_35MainloopSm100TmaUmmaWarpSpecializedILi5ELi2ELi4ENS5_IJNS4_1CILi2EEESB_NSA_ILi1EEEEEEEENS5_IJNSA_ILi256EEENSA_ILi64EEENSA_ILi128EEEEEENS_6half_tENS5_IJlSC_lEEESJ_SK_NS4_8TiledMMAINS4_8MMA_AtomIJNS4_26SM100_MMA_F16BF16_2x1SM_SSISJ_SJ_fLi256ELi64ELNS4_4UMMA5MajorE0ELSP_0ELNSO_7ScaleInE0ELSQ_0EEEEEENS4_6LayoutINS5_IJSC_SC_SC_EEENS5_IJNSA_ILi0EEESV_SV_EEEEENS5_IJNS4_10UnderscoreESY_SY_EEEEENS4_28SM100_TMA_2SM_LOAD_MULTICASTENS4_14ComposedLayoutINS4_7SwizzleILi3ELi4ELi3EEENS4_18smem_ptr_flag_bitsILi16EEENST_INS5_IJNSA_ILi8EEESG_EEENS5_IJSG_SC_EEEEEEEvNS4_8identityENS4_18SM100_TMA_2SM_LOADES1B_vS1C_EENS_8epilogue10collective18CollectiveEpilogueINS1F_23Sm100TmaWarpSpecializedILi3ELi2ELi32ELb1ELb0EEEJNS5_IJSH_SG_SH_EEENS5_IJNST_ISH_SC_EENST_INSA_ILi32EEESC_EEEEESJ_SK_SJ_SK_NS1F_6fusion15FusionCallbacksIS1J_NS1P_17LinearCombinationISJ_fSJ_fLNS_15FloatRoundStyleE2EEES1K_S1O_JEEENS4_5SM1004TMEM4LOAD26SM100_TMEM_LOAD_32dp32b32xENS4_13SM90_TMA_LOADENS12_INS13_ILi2ELi4ELi3EEES16_NST_INS5_IJS17_S1M_EEENS5_IJS1M_SC_EEEEEEENS4_39AutoVectorizingCopyWithAssumedAlignmentILi128EEENS4_14SM90_TMA_STOREES24_S26_S26_EEEvvEEEEvNT_6ParamsE,@function
        .size           _ZN7cutlass13device_kernelINS_4gemm6kernel13GemmUniversalIN4cute5tupleIJiiiiEEENS1_10collective13CollectiveMmaINS1_35MainloopSm100TmaUmmaWarpSpecializedILi5ELi2ELi4ENS5_IJNS4_1CILi2EEESB_NSA_ILi1EEEEEEEENS5_IJNSA_ILi256EEENSA_ILi64EEENSA_ILi128EEEEEENS_6half_tENS5_IJlSC_lEEESJ_SK_NS4_8TiledMMAINS4_8MMA_AtomIJNS4_26SM100_MMA_F16BF16_2x1SM_SSISJ_SJ_fLi256ELi64ELNS4_4UMMA5MajorE0ELSP_0ELNSO_7ScaleInE0ELSQ_0EEEEEENS4_6LayoutINS5_IJSC_SC_SC_EEENS5_IJNSA_ILi0EEESV_SV_EEEEENS5_IJNS4_10UnderscoreESY_SY_EEEEENS4_28SM100_TMA_2SM_LOAD_MULTICASTENS4_14ComposedLayoutINS4_7SwizzleILi3ELi4ELi3EEENS4_18smem_ptr_flag_bitsILi16EEENST_INS5_IJNSA_ILi8EEESG_EEENS5_IJSG_SC_EEEEEEEvNS4_8identityENS4_18SM100_TMA_2SM_LOADES1B_vS1C_EENS_8epilogue10collective18CollectiveEpilogueINS1F_23Sm100TmaWarpSpecializedILi3ELi2ELi32ELb1ELb0EEEJNS5_IJSH_SG_SH_EEENS5_IJNST_ISH_SC_EENST_INSA_ILi32EEESC_EEEEESJ_SK_SJ_SK_NS1F_6fusion15FusionCallbacksIS1J_NS1P_17LinearCombinationISJ_fSJ_fLNS_15FloatRoundStyleE2EEES1K_S1O_JEEENS4_5SM1004TMEM4LOAD26SM100_TMEM_LOAD_32dp32b32xENS4_13SM90_TMA_LOADENS12_INS13_ILi2ELi4ELi3EEES16_NST_INS5_IJS17_S1M_EEENS5_IJS1M_SC_EEEEEEENS4_39AutoVectorizingCopyWithAssumedAlignmentILi128EEENS4_14SM90_TMA_STOREES24_S26_S26_EEEvvEEEEvNT_6ParamsE,(.L_x_180 - _ZN7cutlass13device_kernelINS_4gemm6kernel13GemmUniversalIN4cute5tupleIJiiiiEEENS1_10collective13CollectiveMmaINS1_35MainloopSm100TmaUmmaWarpSpecializedILi5ELi2ELi4ENS5_IJNS4_1CILi2EEESB_NSA_ILi1EEEEEEEENS5_IJNSA_ILi256EEENSA_ILi64EEENSA_ILi128EEEEEENS_6half_tENS5_IJlSC_lEEESJ_SK_NS4_8TiledMMAINS4_8MMA_AtomIJNS4_26SM100_MMA_F16BF16_2x1SM_SSISJ_SJ_fLi256ELi64ELNS4_4UMMA5MajorE0ELSP_0ELNSO_7ScaleInE0ELSQ_0EEEEEENS4_6LayoutINS5_IJSC_SC_SC_EEENS5_IJNSA_ILi0EEESV_SV_EEEEENS5_IJNS4_10UnderscoreESY_SY_EEEEENS4_28SM100_TMA_2SM_LOAD_MULTICASTENS4_14ComposedLayoutINS4_7SwizzleILi3ELi4ELi3EEENS4_18smem_ptr_flag_bitsILi16EEENST_INS5_IJNSA_ILi8EEESG_EEENS5_IJSG_SC_EEEEEEEvNS4_8identityENS4_18SM100_TMA_2SM_LOADES1B_vS1C_EENS_8epilogue10collective18CollectiveEpilogueINS1F_23Sm100TmaWarpSpecializedILi3ELi2ELi32ELb1ELb0EEEJNS5_IJSH_SG_SH_EEENS5_IJNST_ISH_SC_EENST_INSA_ILi32EEESC_EEEEESJ_SK_SJ_SK_NS1F_6fusion15FusionCallbacksIS1J_NS1P_17LinearCombinationISJ_fSJ_fLNS_15FloatRoundStyleE2EEES1K_S1O_JEEENS4_5SM1004TMEM4LOAD26SM100_TMEM_LOAD_32dp32b32xENS4_13SM90_TMA_LOADENS12_INS13_ILi2ELi4ELi3EEES16_NST_INS5_IJS17_S1M_EEENS5_IJS1M_SC_EEEEEEENS4_39AutoVectorizingCopyWithAssumedAlignmentILi128EEENS4_14SM90_TMA_STOREES24_S26_S26_EEEvvEEEEvNT_6ParamsE)
        .other          _ZN7cutlass13device_kernelINS_4gemm6kernel13GemmUniversalIN4cute5tupleIJiiiiEEENS1_10collective13CollectiveMmaINS1_35MainloopSm100TmaUmmaWarpSpecializedILi5ELi2ELi4ENS5_IJNS4_1CILi2EEESB_NSA_ILi1EEEEEEEENS5_IJNSA_ILi256EEENSA_ILi64EEENSA_ILi128EEEEEENS_6half_tENS5_IJlSC_lEEESJ_SK_NS4_8TiledMMAINS4_8MMA_AtomIJNS4_26SM100_MMA_F16BF16_2x1SM_SSISJ_SJ_fLi256ELi64ELNS4_4UMMA5MajorE0ELSP_0ELNSO_7ScaleInE0ELSQ_0EEEEEENS4_6LayoutINS5_IJSC_SC_SC_EEENS5_IJNSA_ILi0EEESV_SV_EEEEENS5_IJNS4_10UnderscoreESY_SY_EEEEENS4_28SM100_TMA_2SM_LOAD_MULTICASTENS4_14ComposedLayoutINS4_7SwizzleILi3ELi4ELi3EEENS4_18smem_ptr_flag_bitsILi16EEENST_INS5_IJNSA_ILi8EEESG_EEENS5_IJSG_SC_EEEEEEEvNS4_8identityENS4_18SM100_TMA_2SM_LOADES1B_vS1C_EENS_8epilogue10collective18CollectiveEpilogueINS1F_23Sm100TmaWarpSpecializedILi3ELi2ELi32ELb1ELb0EEEJNS5_IJSH_SG_SH_EEENS5_IJNST_ISH_SC_EENST_INSA_ILi32EEESC_EEEEESJ_SK_SJ_SK_NS1F_6fusion15FusionCallbacksIS1J_NS1P_17LinearCombinationISJ_fSJ_fLNS_15FloatRoundStyleE2EEES1K_S1O_JEEENS4_5SM1004TMEM4LOAD26SM100_TMEM_LOAD_32dp32b32xENS4_13SM90_TMA_LOADENS12_INS13_ILi2ELi4ELi3EEES16_NST_INS5_IJS17_S1M_EEENS5_IJS1M_SC_EEEEEEENS4_39AutoVectorizingCopyWithAssumedAlignmentILi128EEENS4_14SM90_TMA_STOREES24_S26_S26_EEEvvEEEEvNT_6ParamsE,@"STO_CUDA_ENTRY STV_DEFAULT"
_ZN7cutlass13device_kernelINS_4gemm6kernel13GemmUniversalIN4cute5tupleIJiiiiEEENS1_10collective13CollectiveMmaINS1_35MainloopSm100TmaUmmaWarpSpecializedILi5ELi2ELi4ENS5_IJNS4_1CILi2EEESB_NSA_ILi1EEEEEEEENS5_IJNSA_ILi256EEENSA_ILi64EEENSA_ILi128EEEEEENS_6half_tENS5_IJlSC_lEEESJ_SK_NS4_8TiledMMAINS4_8MMA_AtomIJNS4_26SM100_MMA_F16BF16_2x1SM_SSISJ_SJ_fLi256ELi64ELNS4_4UMMA5MajorE0ELSP_0ELNSO_7ScaleInE0ELSQ_0EEEEEENS4_6LayoutINS5_IJSC_SC_SC_EEENS5_IJNSA_ILi0EEESV_SV_EEEEENS5_IJNS4_10UnderscoreESY_SY_EEEEENS4_28SM100_TMA_2SM_LOAD_MULTICASTENS4_14ComposedLayoutINS4_7SwizzleILi3ELi4ELi3EEENS4_18smem_ptr_flag_bitsILi16EEENST_INS5_IJNSA_ILi8EEESG_EEENS5_IJSG_SC_EEEEEEEvNS4_8identityENS4_18SM100_TMA_2SM_LOADES1B_vS1C_EENS_8epilogue10collective18CollectiveEpilogueINS1F_23Sm100TmaWarpSpecializedILi3ELi2ELi32ELb1ELb0EEEJNS5_IJSH_SG_SH_EEENS5_IJNST_ISH_SC_EENST_INSA_ILi32EEESC_EEEEESJ_SK_SJ_SK_NS1F_6fusion15FusionCallbacksIS1J_NS1P_17LinearCombinationISJ_fSJ_fLNS_15FloatRoundStyleE2EEES1K_S1O_JEEENS4_5SM1004TMEM4LOAD26SM100_TMEM_LOAD_32dp32b32xENS4_13SM90_TMA_LOADENS12_INS13_ILi2ELi4ELi3EEES16_NST_INS5_IJS17_S1M_EEENS5_IJS1M_SC_EEEEEEENS4_39AutoVectorizingCopyWithAssumedAlignmentILi128EEENS4_14SM90_TMA_STOREES24_S26_S26_EEEvvEEEEvNT_6ParamsE:
[----:B------:R-:W1:Y:S01]  /*0000*/  LDC R1, c[0x0][0x37c] ;  /* 0x0000df00ff017b82 */ /* 0x000e620000000800 */
[----:B------:R-:W2:Y:S01]  /*0010*/  S2R R92, SR_TID.X ;  /* 0x00000000005c7919 */ /* 0x000ea20000002100 */
[----:B------:R-:W3:Y:S06]  /*0020*/  LDCU.64 UR8, c[0x0][0x890] ;  /* 0x00011200ff0877ac */ /* 0x000eec0008000a00 */
[----:B------:R-:W4:Y:S01]  /*0030*/  S2UR UR55, SR_CgaCtaId ;  /* 0x00000000003779c3 */ /* 0x000f220000008800 */
[----:B------:R-:W-:Y:S02]  /*0040*/  PRMT R84, RZ, 0x7610, R84 ;  /* 0x00007610ff547816 */ /* 0x000fe40000000054 */
[----:B------:R-:W-:Y:S01]  /*0050*/  ELECT P1, URZ, PT ;  /* 0x0000000000ff782f */ /* 0x000fe20003820000 */
[----:B---3--:R-:W-:-:S04]  /*0060*/  UISETP.NE.U32.AND UP0, UPT, UR8, URZ, UPT ;  /* 0x000000ff0800728c */ /* 0x008fc8000bf05070 */
[----:B------:R-:W-:Y:S02]  /*0070*/  UISETP.NE.AND.EX UP0, UPT, UR9, URZ, UPT, UP0 ;  /* 0x000000ff0900728c */ /* 0x000fe4000bf05300 */
[----:B----4-:R-:W-:Y:S02]  /*0080*/  ULOP3.LUT UR68, UR55, 0x1, URZ, 0xc0, !UPT ;  /* 0x0000000137447892 */ /* 0x010fe4000f8ec0ff */
[----:B------:R-:W-:Y:S01]  /*0090*/  ULOP3.LUT UR69, UR55, 0x1, URZ, 0x3c, !UPT ;  /* 0x0000000137457892 */ /* 0x000fe2000f8e3cff */
[----:B--2---:R-:W-:-:S05]  /*00a0*/  SHF.R.U32.HI R85, RZ, 0x5, R92 ;  /* 0x00000005ff557819 */ /* 0x004fca000001165c */
[----:B------:R-:W2:Y:S02]  /*00b0*/  SHFL.IDX PT, R0, R85, RZ, 0x1f ;  /* 0x00001fff55007589 */ /* 0x000ea400000e0000 */
[----:B--2---:R-:W-:Y:S01]  /*00c0*/  R2UR UR18, R0 ;  /* 0x00000000001272ca */ /* 0x004fe200000e0000 */
[----:B-1----:R-:W-:-:S14]  /*00d0*/  BRA.U UP0, `(.L_x_0) ;  /* 0x0000000100307547 */ /* 0x002fdc000b800000 */
[----:B------:R-:W1:Y:S02]  /*00e0*/  LDCU.64 UR4, c[0x0][0x888] ;  /* 0x00011100ff0477ac */ /* 0x000e640008000a00 */
[----:B-1----:R-:W-:-:S04]  /*00f0*/  UISETP.NE.U32.AND UP0, UPT, UR4, URZ, UPT ;  /* 0x000000ff0400728c */ /* 0x002fc8000bf05070 */
[----:B------:R-:W-:-:S09]  /*0100*/  UISETP.NE.AND.EX UP0, UPT, UR5, URZ, UPT, UP0 ;  /* 0x000000ff0500728c */ /* 0x000fd2000bf05300 */
[----:B------:R-:W-:Y:S05]  /*0110*/  BRA.U !UP0, `(.L_x_1) ;  /* 0x0000000108147547 */ /* 0x000fea000b800000 */
[----:B------:R-:W1:Y:S01]  /*0120*/  LDC.64 R2, c[0x0][0x888] ;  /* 0x00022200ff027b82 */ /* 0x000e620000000a00 */
[----:B------:R-:W1:Y:S02]  /*0130*/  LDCU.64 UR4, c[0x0][0x358] ;  /* 0x00006b00ff0477ac */ /* 0x000e640008000a00 */
[----:B-1----:R1:W5:Y:S01]  /*0140*/  LDG.E R41, desc[UR4][R2.64] ;  /* 0x0000000402297981 */ /* 0x002362000c1e1900 */
[----:B------:R-:W-:Y:S01]  /*0150*/  HFMA2 R84, -RZ, RZ, 0, 5.9604644775390625e-08 ;  /* 0x00000001ff547431 */ /* 0x000fe200000001ff */
[----:B------:R-:W-:Y:S05]  /*0160*/  BRA `(.L_x_0) ;  /* 0x00000000000c7947 */ /* 0x000fea0003800000 */
.L_x_1:
[----:B------:R-:W1:Y:S01]  /*0170*/  LDCU UR4, c[0x0][0x880] ;  /* 0x00011000ff0477ac */ /* 0x000e620008000800 */
[----:B------:R-:W-:Y:S01]  /*0180*/  HFMA2 R84, -RZ, RZ, 0, 5.9604644775390625e-08 ;  /* 0x00000001ff547431 */ /* 0x000fe200000001ff */
[----:B-1----:R-:W-:-:S07]  /*0190*/  MOV R41, UR4 ;  /* 0x0000000400297c02 */ /* 0x002fce0008000f00 */
.L_x_0:
[----:B------:R-:W2:Y:S02]  /*01a0*/  LDCU.64 UR4, c[0x0][0x8b0] ;  /* 0x00011600ff0477ac */ /* 0x000ea40008000a00 */
[----:B--2---:R-:W-:-:S04]  /*01b0*/  UISETP.NE.U32.AND UP0, UPT, UR4, URZ, UPT ;  /* 0x000000ff0400728c */ /* 0x004fc8000bf05070 */
[----:B------:R-:W-:-:S09]  /*01c0*/  UISETP.NE.AND.EX UP0, UPT, UR5, URZ, UPT, UP0 ;  /* 0x000000ff0500728c */ /* 0x000fd2000bf05300 */
[----:B------:R-:W-:Y:S05]  /*01d0*/  BRA.U UP0, `(.L_x_2) ;  /* 0x0000000100287547 */ /* 0x000fea000b800000 */
[----:B------:R-:W2:Y:S02]  /*01e0*/  LDCU.64 UR4, c[0x0][0x8a8] ;  /* 0x00011500ff0477ac */ /* 0x000ea40008000a00 */
[----:B--2---:R-:W-:-:S04]  /*01f0*/  UISETP.NE.U32.AND UP0, UPT, UR4, URZ, UPT ;  /* 0x000000ff0400728c */ /* 0x004fc8000bf05070 */
[----:B------:R-:W-:-:S09]  /*0200*/  UISETP.NE.AND.EX UP0, UPT, UR5, URZ, UPT, UP0 ;  /* 0x000000ff0500728c */ /* 0x000fd2000bf05300 */
[----:B------:R-:W-:Y:S05]  /*0210*/  BRA.U !UP0, `(.L_x_3) ;  /* 0x0000000108107547 */ /* 0x000fea000b800000 */
[----:B------:R-:W2:Y:S01]  /*0220*/  LDC.64 R38, c[0x0][0x8a8] ;  /* 0x00022a00ff267b82 */ /* 0x000ea20000000a00 */
[----:B------:R-:W2:Y:S02]  /*0230*/  LDCU.64 UR4, c[0x0][0x358] ;  /* 0x00006b00ff0477ac */ /* 0x000ea40008000a00 */
[----:B--2---:R2:W5:Y:S01]  /*0240*/  LDG.E R38, desc[UR4][R38.64] ;  /* 0x0000000426267981 */ /* 0x004562000c1e1900 */
[----:B------:R-:W-:Y:S05]  /*0250*/  BRA `(.L_x_2) ;  /* 0x0000000000087947 */ /* 0x000fea0003800000 */
.L_x_3:
[----:B------:R-:W2:Y:S02]  /*0260*/  LDCU UR4, c[0x0][0x8a0] ;  /* 0x00011400ff0477ac */ /* 0x000ea40008000800 */
[----:B--2---:R-:W-:Y:S02]  /*0270*/  MOV R38, UR4 ;  /* 0x0000000400267c02 */ /* 0x004fe40008000f00 */
.L_x_2:
[----:B------:R-:W-:Y:S01]  /*0280*/  IMAD.U32 R0, RZ, RZ, UR18 ;  /* 0x00000012ff007e24 */ /* 0x000fe2000f8e00ff */
[----:B------:R-:W-:Y:S04]  /*0290*/  BSSY.RECONVERGENT B0, `(.L_x_4) ;  /* 0x000000c000007945 */ /* 0x000fe80003800200 */
[C---:B------:R-:W-:Y:S02]  /*02a0*/  ISETP.NE.OR P2, PT, R0.reuse, 0x1, !P1 ;  /* 0x000000010000780c */ /* 0x040fe40004f45670 */
[----:B------:R-:W-:-:S11]  /*02b0*/  ISETP.NE.OR P0, PT, R0, 0x3, !P1 ;  /* 0x000000030000780c */ /* 0x000fd60004f05670 */
[----:B------:R-:W-:Y:S05]  /*02c0*/  @P2 BRA `(.L_x_5) ;  /* 0x0000000000202947 */ /* 0x000fea0003800000 */
[----:B------:R-:W3:Y:S02]  /*02d0*/  LDCU.64 UR4, c[0x0][0x348] ;  /* 0x00006900ff0477ac */ /* 0x000ee40008000a00 */
[----:B---3--:R-:W-:Y:S02]  /*02e0*/  UIADD3 UR6, UP1, UPT, UR4, 0x80, URZ ;  /* 0x0000008004067890 */ /* 0x008fe4000ff3e0ff */
[----:B------:R-:W-:Y:S02]  /*02f0*/  UIADD3 UR4, UP0, UPT, UR4, 0x180, URZ ;  /* 0x0000018004047890 */ /* 0x000fe4000ff1e0ff */
[----:B------:R-:W-:Y:S02]  /*0300*/  UIADD3.X UR7, UPT, UPT, URZ, UR5, URZ, UP1, !UPT ;  /* 0x00000005ff077290 */ /* 0x000fe40008ffe4ff */
[----:B------:R-:W-:-:S07]  /*0310*/  UIADD3.X UR5, UPT, UPT, URZ, UR5, URZ, UP0, !UPT ;  /* 0x00000005ff057290 */ /* 0x000fce00087fe4ff */
[----:B------:R3:W-:Y:S02]  /*0320*/  UTMACCTL.PF [UR6] ;  /* 0x00000000060079b9 */ /* 0x0007e40008040000 */
[----:B------:R3:W-:Y:S02]  /*0330*/  UTMACCTL.PF [UR4] ;  /* 0x00000000040079b9 */ /* 0x0007e40008040000 */
[----:B---3--:R-:W-:Y:S01]  /*0340*/  NOP ;  /* 0x0000000000007918 */ /* 0x008fe20000000000 */
.L_x_5:
[----:B------:R-:W-:Y:S05]  /*0350*/  BSYNC.RECONVERGENT B0 ;  /* 0x0000000000007941 */ /* 0x000fea0003800200 */
.L_x_4:
[----:B------:R-:W-:Y:S04]  /*0360*/  BSSY.RECONVERGENT B0, `(.L_x_6) ;  /* 0x000000a000007945 */ /* 0x000fe80003800200 */
        /* <DEDUP_REMOVED lines=9> */
.L_x_7:
[----:B------:R-:W-:Y:S05]  /*0400*/  BSYNC.RECONVERGENT B0 ;  /* 0x0000000000007941 */ /* 0x000fea0003800200 */
.L_x_6:
[----:B------:R-:W3:Y:S01]  /*0410*/  LDCU.64 UR4, c[0x0][0x888] ;  /* 0x00011100ff0477ac */ /* 0x000ee20008000a00 */
[----:B------:R-:W-:Y:S02]  /*0420*/  UISETP.EQ.U32.AND UP1, UPT, UR8, URZ, UPT ;  /* 0x000000ff0800728c */ /* 0x000fe4000bf22070 */
[----:B------:R-:W-:Y:S02]  /*0430*/  UPLOP3.LUT UP3, UPT, UPT, UPT, UPT, 0x80, 0x8 ;  /* 0x000000000008789c */ /* 0x000fe40003f6f070 */
[----:B---3--:R-:W-:-:S04]  /*0440*/  UISETP.NE.U32.AND UP0, UPT, UR4, URZ, UPT ;  /* 0x000000ff0400728c */ /* 0x008fc8000bf05070 */
[----:B------:R-:W-:-:S04]  /*0450*/  UISETP.NE.AND.EX UP0, UPT, UR5, URZ, UPT, UP0 ;  /* 0x000000ff0500728c */ /* 0x000fc8000bf05300 */
[----:B------:R-:W-:-:S04]  /*0460*/  UISETP.EQ.OR.EX UP2, UPT, UR9, URZ, !UP0, UP1 ;  /* 0x000000ff0900728c */ /* 0x000fc8000c742710 */
[----:B------:R-:W-:-:S06]  /*0470*/  UP2UR UR4, UPR, URZ, 0x4 ;  /* 0x00000004ff047883 */ /* 0x000fcc0008000000 */
[----:B------:R-:W-:Y:S01]  /*0480*/  MOV R88, UR4 ;  /* 0x0000000400587c02 */ /* 0x000fe20008000f00 */
[----:B------:R-:W-:Y:S06]  /*0490*/  BRA.U !UP2, `(.L_x_8) ;  /* 0x000000010a207547 */ /* 0x000fec000b800000 */
[----:B------:R-:W-:Y:S01]  /*04a0*/  UISETP.NE.U32.AND UP1, UPT, UR8, URZ, UPT ;  /* 0x000000ff0800728c */ /* 0x000fe2000bf25070 */
[----:B-----5:R-:W-:Y:S01]  /*04b0*/  FSETP.NEU.AND P0, PT, R41, RZ, PT ;  /* 0x000000ff2900720b */ /* 0x020fe20003f0d000 */
[----:B------:R-:W-:Y:S02]  /*04c0*/  USEL UR4, URZ, 0xffffffff, UP0 ;  /* 0xffffffffff047887 */ /* 0x000fe40008000000 */
[----:B------:R-:W-:-:S10]  /*04d0*/  UISETP.NE.AND.EX UP1, UPT, UR9, URZ, UPT, UP1 ;  /* 0x000000ff0900728c */ /* 0x000fd4000bf25310 */
[----:B------:R-:W-:Y:S01]  /*04e0*/  VOTEU.ANY UP0, P0 ;  /* 0x0000000000ff7886 */ /* 0x000fe20000000100 */
[----:B------:R-:W-:-:S04]  /*04f0*/  @!UP1 USEL UR4, URZ, 0xffffffff, UP0 ;  /* 0xffffffffff049887 */ /* 0x000fc80008000000 */
[----:B------:R-:W-:-:S04]  /*0500*/  ULOP3.LUT UR4, UR4, 0x1, URZ, 0xc0, !UPT ;  /* 0x0000000104047892 */ /* 0x000fc8000f8ec0ff */
[----:B------:R-:W-:-:S11]  /*0510*/  UISETP.NE.U32.AND UP3, UPT, UR4, 0x1, UPT ;  /* 0x000000010400788c */ /* 0x000fd6000bf65070 */
.L_x_8:
[----:B------:R-:W3:Y:S01]  /*0520*/  SHFL.IDX PT, R0, R85, RZ, 0x1f ;  /* 0x00001fff55007589 */ /* 0x000ee200000e0000 */
[----:B------:R-:W-:-:S04]  /*0530*/  UISETP.NE.AND UP0, UPT, UR18, 0x2, UPT ;  /* 0x000000021200788c */ /* 0x000fc8000bf05270 */
[----:B------:R-:W-:Y:S02]  /*0540*/  UISETP.EQ.AND UP1, UPT, UR68, URZ, !UP0 ;  /* 0x000000ff4400728c */ /* 0x000fe4000c722270 */
[----:B------:R-:W-:-:S04]  /*0550*/  USEL UR37, URZ, 0x1, UP0 ;  /* 0x00000001ff257887 */ /* 0x000fc80008000000 */
[----:B------:R-:W-:Y:S02]  /*0560*/  PLOP3.LUT P3, PT, P1, PT, UP1, 0x80, 0x8 ;  /* 0x000000000008781c */ /* 0x000fe40000f6f018 */
[----:B---3--:R-:W-:-:S13]  /*0570*/  ISETP.NE.AND P0, PT, R0, RZ, PT ;  /* 0x000000ff0000720c */ /* 0x008fda0003f05270 */
[----:B------:R-:W-:Y:S05]  /*0580*/  @P0 BRA `(.L_x_9) ;  /* 0x00000000005c0947 */ /* 0x000fea0003800000 */
[----:B------:R-:W-:Y:S01]  /*0590*/  UMOV UR4, 0x400 ;  /* 0x0000040000047882 */ /* 0x000fe20000000000 */
[----:B------:R-:W-:Y:S01]  /*05a0*/  UMOV UR8, 0x1 ;  /* 0x0000000100087882 */ /* 0x000fe20000000000 */
[----:B------:R-:W-:Y:S01]  /*05b0*/  UMOV UR6, 0x2 ;  /* 0x0000000200067882 */ /* 0x000fe20000000000 */
[----:B------:R-:W-:Y:S02]  /*05c0*/  ULEA UR4, UR55, UR4, 0x18 ;  /* 0x0000000437047291 */ /* 0x000fe4000f8ec0ff */
[----:B------:R-:W-:-:S04]  /*05d0*/  UIADD3 UR8, UPT, UPT, -UR8, 0x100000, URZ ;  /* 0x0010000008087890 */ /* 0x000fc8000fffe1ff */
[----:B------:R-:W-:Y:S02]  /*05e0*/  USHF.L.U32 UR9, UR8, 0xb, URZ ;  /* 0x0000000b08097899 */ /* 0x000fe400080006ff */
[----:B------:R-:W-:Y:S02]  /*05f0*/  USHF.L.U32 UR8, UR8, 0x1, URZ ;  /* 0x0000000108087899 */ /* 0x000fe400080006ff */
[----:B------:R-:W-:-:S04]  /*0600*/  UIADD3 UR6, UPT, UPT, -UR6, 0x100000, URZ ;  /* 0x0010000006067890 */ /* 0x000fc8000fffe1ff */
[----:B------:R-:W-:Y:S02]  /*0610*/  USHF.L.U32 UR7, UR6, 0xb, URZ ;  /* 0x0000000b06077899 */ /* 0x000fe400080006ff */
[----:B------:R-:W-:Y:S01]  /*0620*/  USHF.L.U32 UR6, UR6, 0x1, URZ ;  /* 0x0000000106067899 */ /* 0x000fe200080006ff */
[----:B------:R-:W-:Y:S01]  /*0630*/  ELECT P0, URZ, PT ;  /* 0x0000000000ff782f */ /* 0x000fe20003800000 */
[----:B------:R-:W3:Y:S02]  /*0640*/  FENCE.VIEW.ASYNC.S ;  /* 0x00000000000073c6 */ /* 0x000ee40000000000 */
[----:B---3--:R3:W4:Y:S08]  /*0650*/  SYNCS.EXCH.64 URZ, [UR4], UR8 ;  /* 0x0000000804ff75b2 */ /* 0x0087300008000100 */
[----:B------:R3:W1:Y:S01]  /*0660*/  SYNCS.EXCH.64 URZ, [UR4+0x28], UR6 ;  /* 0x0000280604ff75b2 */ /* 0x0006620008000100 */
        /* <DEDUP_REMOVED lines=8> */
[----:B------:R-:W-:Y:S01]  /*06f0*/  NOP ;  /* 0x0000000000007918 */ /* 0x000fe20000000000 */
.L_x_9:
[----:B------:R-:W2:Y:S01]  /*0700*/  SHFL.IDX PT, R0, R85, RZ, 0x1f ;  /* 0x00001fff55007589 */ /* 0x000ea200000e0000 */
[----:B------:R-:W-:Y:S01]  /*0710*/  NOP ;  /* 0x0000000000007918 */ /* 0x000fe20000000000 */
[----:B--2---:R-:W-:-:S13]  /*0720*/  ISETP.NE.AND P0, PT, R0, 0x1, PT ;  /* 0x000000010000780c */ /* 0x004fda0003f05270 */
[----:B------:R-:W-:Y:S05]  /*0730*/  @P0 BRA `(.L_x_10) ;  /* 0x00000000004c0947 */ /* 0x000fea0003800000 */
[----:B---3--:R-:W-:Y:S01]  /*0740*/  UMOV UR4, 0x400 ;  /* 0x0000040000047882 */ /* 0x008fe20000000000 */
        /* <DEDUP_REMOVED lines=10> */
[----:B------:R-:W2:Y:S02]  /*07f0*/  FENCE.VIEW.ASYNC.S ;  /* 0x00000000000073c6 */ /* 0x000ea40000000000 */
[----:B--2---:R2:W3:Y:S08]  /*0800*/  SYNCS.EXCH.64 URZ, [UR4+0x50], UR8 ;  /* 0x0000500804ff75b2 */ /* 0x0044f00008000100 */
[----:B------:R2:W1:Y:S01]  /*0810*/  SYNCS.EXCH.64 URZ, [UR4+0x68], UR6 ;  /* 0x0000680604ff75b2 */ /* 0x0004620008000100 */
[----:B------:R2:W1:Y:S01]  /*0820*/  SYNCS.EXCH.64 URZ, [UR4+0x58], UR8 ;  /* 0x0000580804ff75b2 */ /* 0x0004620008000100 */
[----:B------:R2:W1:Y:S01]  /*0830*/  SYNCS.EXCH.64 URZ, [UR4+0x70], UR6 ;  /* 0x0000700604ff75b2 */ /* 0x0004620008000100 */
[----:B------:R2:W1:Y:S01]  /*0840*/  SYNCS.EXCH.64 URZ, [UR4+0x60], UR8 ;  /* 0x0000600804ff75b2 */ /* 0x0004620008000100 */
[----:B------:R2:W1:Y:S01]  /*0850*/  SYNCS.EXCH.64 URZ, [UR4+0x78], UR6 ;  /* 0x0000780604ff75b2 */ /* 0x0004620008000100 */
[----:B------:R-:W-:Y:S01]  /*0860*/  NOP ;  /* 0x0000000000007918 */ /* 0x000fe20000000000 */
.L_x_10:
[----:B------:R-:W4:Y:S01]  /*0870*/  SHFL.IDX PT, R0, R85, RZ, 0x1f ;  /* 0x00001fff55007589 */ /* 0x000f2200000e0000 */
[----:B------:R-:W-:Y:S01]  /*0880*/  NOP ;  /* 0x0000000000007918 */ /* 0x000fe20000000000 */
[----:B----4-:R-:W-:-:S13]  /*0890*/  ISETP.NE.AND P0, PT, R0, 0x3, PT ;  /* 0x000000030000780c */ /* 0x010fda0003f05270 */
[----:B------:R-:W-:Y:S05]  /*08a0*/  @P0 BRA `(.L_x_11) ;  /* 0x00000000002c0947 */ /* 0x000fea0003800000 */
[----:B--23--:R-:W-:Y:S01]  /*08b0*/  UMOV UR6, 0x400 ;  /* 0x0000040000067882 */ /* 0x00cfe20000000000 */
[----:B------:R-:W-:Y:S01]  /*08c0*/  UMOV UR4, 0x20 ;  /* 0x0000002000047882 */ /* 0x000fe20000000000 */
[----:B------:R-:W-:Y:S02]  /*08d0*/  ULEA UR6, UR55, UR6, 0x18 ;  /* 0x0000000637067291 */ /* 0x000fe4000f8ec0ff */
[----:B------:R-:W-:-:S04]  /*08e0*/  UIADD3 UR4, UPT, UPT, -UR4, 0x100000, URZ ;  /* 0x0010000004047890 */ /* 0x000fc8000fffe1ff */
[----:B------:R-:W-:Y:S02]  /*08f0*/  USHF.L.U32 UR5, UR4, 0xb, URZ ;  /* 0x0000000b04057899 */ /* 0x000fe400080006ff */
[----:B------:R-:W-:Y:S01]  /*0900*/  USHF.L.U32 UR4, UR4, 0x1, URZ ;  /* 0x0000000104047899 */ /* 0x000fe200080006ff */
[----:B------:R-:W-:Y:S01]  /*0910*/  ELECT P0, URZ, PT ;  /* 0x0000000000ff782f */ /* 0x000fe20003800000 */
[----:B------:R-:W2:Y:S10]  /*0920*/  FENCE.VIEW.ASYNC.S ;  /* 0x00000000000073c6 */ /* 0x000eb40000000000 */
[----:B--2---:R4:W2:Y:S01]  /*0930*/  SYNCS.EXCH.64 URZ, [UR6+0x80], UR4 ;  /* 0x0000800406ff75b2 */ /* 0x0048a20008000100 */
[----:B------:R4:W3:Y:S02]  /*0940*/  SYNCS.EXCH.64 URZ, [UR6+0x88], UR4 ;  /* 0x0000880406ff75b2 */ /* 0x0008e40008000100 */
[----:B----4-:R-:W-:Y:S01]  /*0950*/  NOP ;  /* 0x0000000000007918 */ /* 0x010fe20000000000 */
.L_x_11:
[----:B------:R-:W4:Y:S01]  /*0960*/  SHFL.IDX PT, R0, R85, RZ, 0x1f ;  /* 0x00001fff55007589 */ /* 0x000f2200000e0000 */
[----:B------:R-:W-:Y:S01]  /*0970*/  NOP ;  /* 0x0000000000007918 */ /* 0x000fe20000000000 */
[----:B----4-:R-:W-:-:S13]  /*0980*/  ISETP.NE.AND P0, PT, R0, 0x4, PT ;  /* 0x000000040000780c */ /* 0x010fda0003f05270 */
[----:B------:R-:W-:Y:S05]  /*0990*/  @P0 BRA `(.L_x_12) ;  /* 0x0000000000480947 */ /* 0x000fea0003800000 */
[----:B--23--:R-:W-:Y:S01]  /*09a0*/  UMOV UR4, 0x3a0 ;  /* 0x000003a000047882 */ /* 0x00cfe20000000000 */
[----:B------:R-:W-:Y:S01]  /*09b0*/  UMOV UR6, 0x400 ;  /* 0x0000040000067882 */ /* 0x000fe20000000000 */
[----:B------:R-:W-:Y:S01]  /*09c0*/  USEL UR4, UR4, 0x320, UP3 ;  /* 0x0000032004047887 */ /* 0x000fe20009800000 */
        /* <DEDUP_REMOVED lines=10> */
[----:B--2---:R4:W2:Y:S08]  /*0a70*/  SYNCS.EXCH.64 URZ, [UR6+0x90], UR8 ;  /* 0x0000900806ff75b2 */ /* 0x0048b00008000100 */
[----:B------:R4:W3:Y:S01]  /*0a80*/  SYNCS.EXCH.64 URZ, [UR6+0xa0], UR4 ;  /* 0x0000a00406ff75b2 */ /* 0x0008e20008000100 */
[----:B------:R4:W1:Y:S01]  /*0a90*/  SYNCS.EXCH.64 URZ, [UR6+0x98], UR8 ;  /* 0x0000980806ff75b2 */ /* 0x0008620008000100 */
[----:B------:R4:W1:Y:S02]  /*0aa0*/  SYNCS.EXCH.64 URZ, [UR6+0xa8], UR4 ;  /* 0x0000a80406ff75b2 */ /* 0x0008640008000100 */
[----:B----4-:R-:W-:Y:S01]  /*0ab0*/  NOP ;  /* 0x0000000000007918 */ /* 0x010fe20000000000 */
.L_x_12:
[----:B------:R-:W4:Y:S01]  /*0ac0*/  SHFL.IDX PT, R0, R85, RZ, 0x1f ;  /* 0x00001fff55007589 */ /* 0x000f2200000e0000 */
[----:B------:R-:W-:Y:S01]  /*0ad0*/  NOP ;  /* 0x0000000000007918 */ /* 0x000fe20000000000 */
[----:B----4-:R-:W-:-:S13]  /*0ae0*/  ISETP.NE.AND P0, PT, R0, 0x5, PT ;  /* 0x000000050000780c */ /* 0x010fda0003f05270 */
[----:B------:R-:W-:Y:S05]  /*0af0*/  @P0 BRA `(.L_x_13) ;  /* 0x0000000000540947 */ /* 0x000fea0003800000 */
[----:B--23--:R-:W-:Y:S01]  /*0b00*/  UMOV UR4, 0x400 ;  /* 0x0000040000047882 */ /* 0x00cfe20000000000 */
        /* <DEDUP_REMOVED lines=14> */
[----:B------:R4:W1:Y:S01]  /*0bf0*/  SYNCS.EXCH.64 URZ, [UR4+0xd8], UR8 ;  /* 0x0000d80804ff75b2 */ /* 0x0008620008000100 */
[----:B------:R4:W1:Y:S01]  /*0c00*/  SYNCS.EXCH.64 URZ, [UR4+0xc0], UR6 ;  /* 0x0000c00604ff75b2 */ /* 0x0008620008000100 */
[----:B------:R4:W1:Y:S01]  /*0c10*/  SYNCS.EXCH.64 URZ, [UR4+0xe0], UR8 ;  /* 0x0000e00804ff75b2 */ /* 0x0008620008000100 */
[----:B------:R4:W1:Y:S01]  /*0c20*/  SYNCS.EXCH.64 URZ, [UR4+0xc8], UR6 ;  /* 0x0000c80604ff75b2 */ /* 0x0008620008000100 */
[----:B------:R4:W1:Y:S02]  /*0c30*/  SYNCS.EXCH.64 URZ, [UR4+0xe8], UR8 ;  /* 0x0000e80804ff75b2 */ /* 0x0008640008000100 */
[----:B----4-:R-:W-:Y:S01]  /*0c40*/  NOP ;  /* 0x0000000000007918 */ /* 0x010fe20000000000 */
.L_x_13:
[----:B------:R-:W4:Y:S01]  /*0c50*/  SHFL.IDX PT, R0, R85, RZ, 0x1f ;  /* 0x00001fff55007589 */ /* 0x000f2200000e0000 */
[----:B------:R-:W-:Y:S01]  /*0c60*/  ISETP.NE.OR P1, PT, RZ, UR18, !P1 ;  /* 0x00000012ff007c0c */ /* 0x000fe2000cf25670 */
        /* <DEDUP_REMOVED lines=12> */
[----:B------:R4:W3:Y:S01]  /*0d30*/  SYNCS.EXCH.64 URZ, [UR4+0x100], UR6 ;  /* 0x0001000604ff75b2 */ /* 0x0008e20008000100 */
[----:B------:R4:W1:Y:S01]  /*0d40*/  SYNCS.EXCH.64 URZ, [UR4+0xf8], UR6 ;  /* 0x0000f80604ff75b2 */ /* 0x0008620008000100 */
[----:B------:R4:W1:Y:S02]  /*0d50*/  SYNCS.EXCH.64 URZ, [UR4+0x108], UR6 ;  /* 0x0001080604ff75b2 */ /* 0x0008640008000100 */
[----:B----4-:R-:W-:Y:S01]  /*0d60*/  NOP ;  /* 0x0000000000007918 */ /* 0x010fe20000000000 */
.L_x_14:
[----:B------:R-:W-:Y:S01]  /*0d70*/  VOTEU.ALL UP0, P1 ;  /* 0x0000000000ff7886 */ /* 0x000fe20000800000 */
[----:B--23--:R-:W-:Y:S01]  /*0d80*/  UMOV UR4, 0x20 ;  /* 0x0000002000047882 */ /* 0x00cfe20000000000 */
[----:B------:R-:W2:Y:S01]  /*0d90*/  LDCU UR7, c[0x0][0x36c] ;  /* 0x00006d80ff0777ac */ /* 0x000ea20008000800 */
[----:B------:R-:W-:Y:S01]  /*0da0*/  NOP ;  /* 0x0000000000007918 */ /* 0x000fe20000000000 */
[----:B-1----:R-:W-:Y:S01]  /*0db0*/  LOP3.LUT R3, R92, 0x1f, RZ, 0xc0, !PT ;  /* 0x0000001f5c037812 */ /* 0x002fe200078ec0ff */
[----:B------:R-:W-:Y:S01]  /*0dc0*/  @!UP0 UMOV UR6, 0x400 ;  /* 0x0000040000068882 */ /* 0x000fe20000000000 */
[----:B------:R-:W-:-:S04]  /*0dd0*/  @!UP0 UIADD3 UR4, UPT, UPT, -UR4, 0x100000, URZ ;  /* 0x0010000004048890 */ /* 0x000fc8000fffe1ff */
[----:B------:R-:W-:Y:S02]  /*0de0*/  @!UP0 USHF.L.U32 UR5, UR4, 0xb, URZ ;  /* 0x0000000b04058899 */ /* 0x000fe400080006ff */
[----:B------:R-:W-:Y:S02]  /*0df0*/  @!UP0 USHF.L.U32 UR4, UR4, 0x1, URZ ;  /* 0x0000000104048899 */ /* 0x000fe400080006ff */
[----:B------:R-:W-:Y:S01]  /*0e00*/  @!UP0 ULEA UR6, UR55, UR6, 0x18 ;  /* 0x0000000637068291 */ /* 0x000fe2000f8ec0ff */
[----:B------:R-:W-:Y:S01]  /*0e10*/  VOTEU.ALL UP0, P1 ;  /* 0x0000000000ff7886 */ /* 0x000fe20000800000 */
[----:B------:R-:W-:Y:S02]  /*0e20*/  UISETP.NE.AND UP4, UPT, UR18, URZ, UPT ;  /* 0x000000ff1200728c */ /* 0x000fe4000bf85270 */
[----:B--2---:R-:W-:Y:S01]  /*0e30*/  UISETP.EQ.U32.AND UP5, UPT, UR7, 0x1, UPT ;  /* 0x000000010700788c */ /* 0x004fe2000bfa2070 */
[----:B------:R-:W1:Y:S07]  /*0e40*/  FENCE.VIEW.ASYNC.S ;  /* 0x00000000000073c6 */ /* 0x000e6e0000000000 */
[----:B-1----:R1:W2:Y:S01]  /*0e50*/  @!UP0 SYNCS.EXCH.64 URZ, [UR6+0x110], UR4 ;  /* 0x0001100406ff85b2 */ /* 0x0022a20008000100 */
[----:B------:R-:W-:Y:S05]  /*0e60*/  BRA.U !UP5, `(.L_x_15) ;  /* 0x000000010d087547 */ /* 0x000fea000b800000 */
[----:B--2---:R-:W-:Y:S01]  /*0e70*/  UCGABAR_ARV ;  /* 0x00000000000079c7 */ /* 0x004fe20008000000 */
[----:B------:R-:W-:Y:S05]  /*0e80*/  BRA `(.L_x_16) ;  /* 0x0000000000047947 */ /* 0x000fea0003800000 */
.L_x_15:
[----:B--2---:R-:W-:Y:S01]  /*0e90*/  NOP ;  /* 0x0000000000007918 */ /* 0x004fe20000000000 */
.L_x_16:
[----:B------:R-:W2:Y:S01]  /*0ea0*/  S2UR UR24, SR_CTAID.X ;  /* 0x00000000001879c3 */ /* 0x000ea20000002500 */
[----:B------:R-:W-:-:S05]  /*0eb0*/  CS2R.32 R87, SR_CgaSize ;  /* 0x0000000000577805 */ /* 0x000fca0000008a00 */
[----:B------:R-:W-:-:S05]  /*0ec0*/  IMAD R87, R87, -0xa0, RZ ;  /* 0xffffff6057577824 */ /* 0x000fca00078e02ff */
[----:B-1----:R-:W-:-:S14]  /*0ed0*/  R2UR UR5, R87 ;  /* 0x00000000570572ca */ /* 0x002fdc00000e0000 */
[----:B------:R-:W1:Y:S01]  /*0ee0*/  LDCU UR5, c[0x0][UR5+0x2b0] ;  /* 0x00005600050577ac */ /* 0x000e620008000800 */
[----:B------:R-:W-:-:S05]  /*0ef0*/  CS2R.32 R87, SR_CgaSize ;  /* 0x0000000000577805 */ /* 0x000fca0000008a00 */
[----:B------:R-:W-:-:S05]  /*0f00*/  IMAD R87, R87, -0xa0, RZ ;  /* 0xffffff6057577824 */ /* 0x000fca00078e02ff */
[----:B------:R-:W-:-:S14]  /*0f10*/  R2UR UR4, R87 ;  /* 0x00000000570472ca */ /* 0x000fdc00000e0000 */
[----:B------:R-:W3:Y:S01]  /*0f20*/  LDCU UR4, c[0x0][UR4+0x2b4] ;  /* 0x00005680040477ac */ /* 0x000ee20008000800 */
[----:B------:R-:W4:Y:S01]  /*0f30*/  S2UR UR7, SR_CTAID.Y ;  /* 0x00000000000779c3 */ /* 0x000f220000002600 */
[----:B------:R-:W-:-:S05]  /*0f40*/  CS2R.32 R87, SR_CgaSize ;  /* 0x0000000000577805 */ /* 0x000fca0000008a00 */
[----:B------:R-:W-:-:S05]  /*0f50*/  IMAD R87, R87, -0xa0, RZ ;  /* 0xffffff6057577824 */ /* 0x000fca00078e02ff */
[----:B------:R-:W-:-:S14]  /*0f60*/  R2UR UR8, R87 ;  /* 0x00000000570872ca */ /* 0x000fdc00000e0000 */
[----:B------:R-:W3:Y:S01]  /*0f70*/  LDCU UR8, c[0x0][UR8+0x2a0] ;  /* 0x00005400080877ac */ /* 0x000ee20008000800 */
[----:B------:R-:W-:-:S05]  /*0f80*/  CS2R.32 R87, SR_CgaSize ;  /* 0x0000000000577805 */ /* 0x000fca0000008a00 */
[----:B------:R-:W-:-:S05]  /*0f90*/  IMAD R87, R87, -0xa0, RZ ;  /* 0xffffff6057577824 */ /* 0x000fca00078e02ff */
[----:B------:R-:W-:-:S14]  /*0fa0*/  R2UR UR9, R87 ;  /* 0x00000000570972ca */ /* 0x000fdc00000e0000 */
[----:B------:R-:W3:Y:S01]  /*0fb0*/  LDCU UR9, c[0x0][UR9+0x2a4] ;  /* 0x00005480090977ac */ /* 0x000ee20008000800 */
[----:B------:R-:W3:Y:S01]  /*0fc0*/  S2UR UR36, SR_CTAID.Z ;  /* 0x00000000002479c3 */ /* 0x000ee20000002700 */
[----:B------:R-:W-:Y:S01]  /*0fd0*/  UISETP.GT.U32.AND UP0, UPT, UR68, 0xffff, UPT ;  /* 0x0000ffff4400788c */ /* 0x000fe2000bf04070 */
[----:B------:R-:W3:Y:S01]  /*0fe0*/  LDCU UR19, c[0x0][0xb24] ;  /* 0x00016480ff1377ac */ /* 0x000ee20008000800 */
[----:B------:R-:W-:Y:S01]  /*0ff0*/  USHF.L.U32 UR30, UR55, 0xb, URZ ;  /* 0x0000000b371e7899 */ /* 0x000fe200080006ff */
[----:B--2---:R-:W-:Y:S01]  /*1000*/  I2FP.F32.U32 R2, UR24 ;  /* 0x0000001800027c45 */ /* 0x004fe20008201000 */
[----:B------:R-:W-:Y:S01]  /*1010*/  UMOV UR31, 0x5 ;  /* 0x00000005001f7882 */ /* 0x000fe20000000000 */
[----:B------:R-:W2:Y:S03]  /*1020*/  LDCU UR42, c[0x0][0xb24] ;  /* 0x00016480ff2a77ac */ /* 0x000ea60008000800 */
[----:B-1----:R-:W-:Y:S01]  /*1030*/  FMUL R2, R2, UR5 ;  /* 0x0000000502027c20 */ /* 0x002fe20008400000 */
[----:B------:R-:W-:Y:S01]  /*1040*/  USEL UR5, UR68, 0xffff, !UP0 ;  /* 0x0000ffff44057887 */ /* 0x000fe2000c000000 */
[----:B----4-:R-:W-:Y:S01]  /*1050*/  I2FP.F32.U32 R0, UR7 ;  /* 0x0000000700007c45 */ /* 0x010fe20008201000 */
[----:B------:R-:W1:Y:S03]  /*1060*/  LDCU UR28, c[0x0][0xb30] ;  /* 0x00016600ff1c77ac */ /* 0x000e660008000800 */
[----:B------:R-:W4:Y:S01]  /*1070*/  F2I.U32.TRUNC.NTZ R2, R2 ;  /* 0x0000000200027305 */ /* 0x000f22000020f000 */
[----:B---3--:R-:W-:Y:S01]  /*1080*/  FMUL R0, R0, UR4 ;  /* 0x0000000400007c20 */ /* 0x008fe20008400000 */
[----:B------:R-:W-:-:S02]  /*1090*/  ULOP3.LUT UR29, UR5, 0xffff, URZ, 0xc0, !UPT ;  /* 0x0000ffff051d7892 */ /* 0x000fc4000f8ec0ff */
[----:B------:R-:W-:Y:S01]  /*10a0*/  UISETP.GE.AND UP2, UPT, UR19, 0x1, UPT ;  /* 0x000000011300788c */ /* 0x000fe2000bf46270 */
[----:B------:R-:W-:-:S03]  /*10b0*/  UMOV UR26, UR7 ;  /* 0x00000007001a7c82 */ /* 0x000fc60008000000 */
[----:B------:R-:W3:Y:S01]  /*10c0*/  F2I.U32.TRUNC.NTZ R0, R0 ;  /* 0x0000000000007305 */ /* 0x000ee2000020f000 */
[----:B------:R-:W-:Y:S01]  /*10d0*/  UMOV UR25, UR24 ;  /* 0x0000001800197c82 */ /* 0x000fe20008000000 */
[----:B----4-:R-:W-:Y:S02]  /*10e0*/  R2UR UR4, R2 ;  /* 0x00000000020472ca */ /* 0x010fe400000e0000 */
[----:B------:R-:W-:Y:S02]  /*10f0*/  PRMT R2, RZ, 0x7610, R2 ;  /* 0x00007610ff027816 */ /* 0x000fe40000000002 */
[----:B---3--:R-:W-:Y:S02]  /*1100*/  R2UR UR6, R0 ;  /* 0x00000000000672ca */ /* 0x008fe400000e0000 */
[----:B------:R-:W-:-:S07]  /*1110*/  PRMT R0, RZ, 0x7610, R0 ;  /* 0x00007610ff007816 */ /* 0x000fce0000000000 */
[----:B------:R-:W-:-:S04]  /*1120*/  UIADD3 UR5, UPT, UPT, -UR4, URZ, URZ ;  /* 0x000000ff04057290 */ /* 0x000fc8000fffe1ff */
[----:B------:R-:W-:Y:S02]  /*1130*/  UIMAD UR5, UR8, UR5, UR24 ;  /* 0x00000005080572a4 */ /* 0x000fe4000f8e0218 */
[----:B------:R-:W-:-:S04]  /*1140*/  UIADD3 UR4, UPT, UPT, -UR6, URZ, URZ ;  /* 0x000000ff06047290 */ /* 0x000fc8000fffe1ff */
[----:B------:R-:W-:Y:S01]  /*1150*/  IMAD.U32 R87, RZ, RZ, UR5 ;  /* 0x00000005ff577e24 */ /* 0x000fe2000f8e00ff */
[----:B------:R-:W-:-:S06]  /*1160*/  UIMAD UR4, UR9, UR4, UR7 ;  /* 0x00000004090472a4 */ /* 0x000fcc000f8e0207 */
[----:B------:R-:W-:Y:S01]  /*1170*/  IMAD.U32 R86, RZ, RZ, UR4 ;  /* 0x00000004ff567e24 */ /* 0x000fe2000f8e00ff */
[----:B-12---:R-:W-:Y:S06]  /*1180*/  BRA.U UP4, `(.L_x_17) ;  /* 0x0000000104447547 */ /* 0x006fec000b800000 */
[----:B------:R-:W-:Y:S02]  /*1190*/  R2UR UR4, R87 ;  /* 0x00000000570472ca */ /* 0x000fe400000e0000 */
[----:B------:R-:W-:-:S11]  /*11a0*/  R2UR UR8, R86 ;  /* 0x00000000560872ca */ /* 0x000fd600000e0000 */
[----:B------:R-:W-:Y:S02]  /*11b0*/  UISETP.GT.U32.AND UP0, UPT, UR4, 0x1, UPT ;  /* 0x000000010400788c */ /* 0x000fe4000bf04070 */
[----:B------:R-:W-:Y:S02]  /*11c0*/  ULOP3.LUT UR4, UR4, 0xfffffffe, URZ, 0xc0, !UPT ;  /* 0xfffffffe04047892 */ /* 0x000fe4000f8ec0ff */
[----:B------:R-:W-:Y:S02]  /*11d0*/  UISETP.NE.AND UP1, UPT, UR8, URZ, UP0 ;  /* 0x000000ff0800728c */ /* 0x000fe40008725270 */
[----:B------:R-:W-:Y:S02]  /*11e0*/  UISETP.NE.AND UP0, UPT, UR8, 0x1, UP0 ;  /* 0x000000010800788c */ /* 0x000fe40008705270 */
[----:B------:R-:W-:Y:S02]  /*11f0*/  USEL UR7, URZ, 0x1, UP1 ;  /* 0x00000001ff077887 */ /* 0x000fe40008800000 */
[----:B------:R-:W-:-:S02]  /*1200*/  USEL UR6, URZ, 0x4, UP0 ;  /* 0x00000004ff067887 */ /* 0x000fc40008000000 */
[----:B------:R-:W-:Y:S02]  /*1210*/  USEL UR5, URZ, 0x2, UP1 ;  /* 0x00000002ff057887 */ /* 0x000fe40008800000 */
[----:B------:R-:W-:Y:S02]  /*1220*/  ULEA UR4, UR8, UR4, 0x1 ;  /* 0x0000000408047291 */ /* 0x000fe4000f8e08ff */
[----:B------:R-:W-:Y:S02]  /*1230*/  USEL UR8, URZ, 0x8, UP0 ;  /* 0x00000008ff087887 */ /* 0x000fe40008000000 */
[----:B------:R-:W-:-:S03]  /*1240*/  UIADD3 UR5, UPT, UPT, UR5, UR6, UR7 ;  /* 0x0000000605057290 */ /* 0x000fc6000fffe007 */
[----:B------:R-:W-:Y:S01]  /*1250*/  UMOV UR6, 0x3 ;  /* 0x0000000300067882 */ /* 0x000fe20000000000 */
[----:B------:R-:W-:Y:S02]  /*1260*/  UIADD3 UR5, UPT, UPT, UR5, UR8, URZ ;  /* 0x0000000805057290 */ /* 0x000fe4000fffe0ff */
[----:B------:R-:W-:-:S04]  /*1270*/  USHF.L.U32 UR4, UR6, UR4, URZ ;  /* 0x0000000406047299 */ /* 0x000fc800080006ff */
[----:B------:R-:W-:Y:S02]  /*1280*/  IMAD.U32 R2, RZ, RZ, UR5 ;  /* 0x00000005ff027e24 */ /* 0x000fe4000f8e00ff */
[----:B------:R-:W-:Y:S02]  /*1290*/  IMAD.U32 R0, RZ, RZ, UR4 ;  /* 0x00000004ff007e24 */ /* 0x000fe4000f8e00ff */
.L_x_17:
[----:B------:R-:W-:Y:S05]  /*12a0*/  BRA.U !UP2, `(.L_x_18) ;  /* 0x000000010ad47547 */ /* 0x000fea000b800000 */
[----:B------:R-:W1:Y:S01]  /*12b0*/  LDCU.128 UR20, c[0x0][0xb10] ;  /* 0x00016200ff1477ac */ /* 0x000e620008000c00 */
[----:B------:R-:W2:Y:S01]  /*12c0*/  LDCU UR6, c[0x0][0x370] ;  /* 0x00006e00ff0677ac */ /* 0x000ea20008000800 */
[----:B------:R-:W3:Y:S01]  /*12d0*/  LDCU UR5, c[0x0][0x374] ;  /* 0x00006e80ff0577ac */ /* 0x000ee20008000800 */
[----:B------:R-:W4:Y:S01]  /*12e0*/  LDCU UR27, c[0x0][0xb0c] ;  /* 0x00016180ff1b77ac */ /* 0x000f220008000800 */
[----:B------:R-:W4:Y:S01]  /*12f0*/  LDCU UR4, c[0x0][0xb20] ;  /* 0x00016400ff0477ac */ /* 0x000f220008000800 */
[----:B------:R-:W4:Y:S01]  /*1300*/  LDCU.64 UR8, c[0x0][0xb28] ;  /* 0x00016500ff0877ac */ /* 0x000f220008000a00 */
[----:B-1----:R-:W-:Y:S02]  /*1310*/  UISETP.NE.AND UP0, UPT, UR22, 0x1, UPT ;  /* 0x000000011600788c */ /* 0x002fe4000bf05270 */
[----:B---3--:R-:W-:Y:S02]  /*1320*/  UIMAD.WIDE.U32 UR10, UR5, UR23, URZ ;  /* 0x00000017050a72a5 */ /* 0x008fe4000f8e00ff */
[----:B--2---:R-:W-:-:S02]  /*1330*/  UIMAD.WIDE.U32 UR12, UR6, UR20, URZ ;  /* 0x00000014060c72a5 */ /* 0x004fc4000f8e00ff */
[----:B----4-:R-:W-:Y:S02]  /*1340*/  UISETP.NE.AND UP1, UPT, UR27, 0x1, UPT ;  /* 0x000000011b00788c */ /* 0x010fe4000bf25270 */
[----:B------:R-:W-:Y:S01]  /*1350*/  UISETP.NE.AND UP2, UPT, UR19, 0x1, UPT ;  /* 0x000000011300788c */ /* 0x000fe2000bf45270 */
[----:B------:R-:W-:Y:S02]  /*1360*/  UMOV UR10, UR11 ;  /* 0x0000000b000a7c82 */ /* 0x000fe40008000000 */
[----:B------:R-:W-:Y:S01]  /*1370*/  UMOV UR12, UR13 ;  /* 0x0000000d000c7c82 */ /* 0x000fe20008000000 */
[----:B------:R-:W-:Y:S02]  /*1380*/  @UP0 USHF.R.U32.HI UR5, URZ, UR4, UR10 ;  /* 0x00000004ff050299 */ /* 0x000fe4000801160a */
[----:B------:R-:W-:Y:S02]  /*1390*/  UIMAD.WIDE.U32 UR16, UR26, UR23, URZ ;  /* 0x000000171a1072a5 */ /* 0x000fe4000f8e00ff */
[----:B------:R-:W-:-:S02]  /*13a0*/  UIMAD.WIDE.U32 UR10, UR5, UR8, URZ ;  /* 0x00000008050a72a5 */ /* 0x000fc4000f8e00ff */
[----:B------:R-:W-:Y:S02]  /*13b0*/  @UP1 USHF.R.U32.HI UR6, URZ, UR21, UR12 ;  /* 0x00000015ff061299 */ /* 0x000fe4000801160c */
[----:B------:R-:W-:Y:S02]  /*13c0*/  UIMAD.WIDE.U32 UR14, UR24, UR20, URZ ;  /* 0x00000014180e72a5 */ /* 0x000fe4000f8e00ff */
[----:B------:R-:W-:Y:S01]  /*13d0*/  UIMAD.WIDE.U32 UR12, UR6, UR8, URZ ;  /* 0x00000008060c72a5 */ /* 0x000fe2000f8e00ff */
[----:B------:R-:W-:Y:S01]  /*13e0*/  UMOV UR16, UR17 ;  /* 0x0000001100107c82 */ /* 0x000fe20008000000 */
[----:B------:R-:W-:Y:S01]  /*13f0*/  UMOV UR10, UR11 ;  /* 0x0000000b000a7c82 */ /* 0x000fe20008000000 */
[----:B------:R-:W-:Y:S02]  /*1400*/  USHF.R.U32.HI UR16, URZ, UR4, UR16 ;  /* 0x00000004ff107299 */ /* 0x000fe40008011610 */
[----:B------:R-:W-:Y:S02]  /*1410*/  @UP2 USHF.R.U32.HI UR5, URZ, UR9, UR10 ;  /* 0x00000009ff052299 */ /* 0x000fe4000801160a */
[----:B------:R-:W-:Y:S01]  /*1420*/  UMOV UR7, UR13 ;  /* 0x0000000d00077c82 */ /* 0x000fe20008000000 */
[----:B------:R-:W-:Y:S01]  /*1430*/  UMOV UR14, UR15 ;  /* 0x0000000f000e7c82 */ /* 0x000fe20008000000 */
[----:B------:R-:W-:-:S02]  /*1440*/  @UP2 USHF.R.U32.HI UR6, URZ, UR9, UR7 ;  /* 0x00000009ff062299 */ /* 0x000fc40008011607 */
[----:B------:R-:W-:Y:S02]  /*1450*/  USHF.R.U32.HI UR14, URZ, UR21, UR14 ;  /* 0x00000015ff0e7299 */ /* 0x000fe4000801160e */
[----:B------:R-:W-:Y:S02]  /*1460*/  USEL UR4, UR26, UR16, !UP0 ;  /* 0x000000101a047287 */ /* 0x000fe4000c000000 */
[----:B------:R-:W-:Y:S02]  /*1470*/  UIMAD UR7, UR5, UR19, URZ ;  /* 0x00000013050772a4 */ /* 0x000fe4000f8e02ff */
[----:B------:R-:W-:Y:S02]  /*1480*/  USEL UR5, UR24, UR14, !UP1 ;  /* 0x0000000e18057287 */ /* 0x000fe4000c800000 */
[----:B------:R-:W-:Y:S02]  /*1490*/  UIMAD UR12, UR6, UR19, URZ ;  /* 0x00000013060c72a4 */ /* 0x000fe4000f8e02ff */
[----:B------:R-:W-:-:S02]  /*14a0*/  UISETP.GE.AND UP0, UPT, UR4, UR7, UPT ;  /* 0x000000070400728c */ /* 0x000fc4000bf06270 */
[----:B------:R-:W-:Y:S02]  /*14b0*/  UIMAD.WIDE.U32 UR10, UR4, UR8, URZ ;  /* 0x00000008040a72a5 */ /* 0x000fe4000f8e00ff */
[----:B------:R-:W-:Y:S02]  /*14c0*/  UISETP.GE.OR UP0, UPT, UR5, UR12, UP0 ;  /* 0x0000000c0500728c */ /* 0x000fe40008706670 */
[----:B------:R-:W-:Y:S02]  /*14d0*/  UIMAD.WIDE.U32 UR12, UR5, UR8, URZ ;  /* 0x00000008050c72a5 */ /* 0x000fe4000f8e00ff */
[----:B------:R-:W-:Y:S01]  /*14e0*/  UIADD3 UR10, UPT, UPT, -UR4, URZ, URZ ;  /* 0x000000ff040a7290 */ /* 0x000fe2000fffe1ff */
[----:B------:R-:W-:Y:S01]  /*14f0*/  UMOV UR8, UR11 ;  /* 0x0000000b00087c82 */ /* 0x000fe20008000000 */
[----:B------:R-:W-:Y:S02]  /*1500*/  UIADD3 UR25, UPT, UPT, -UR5, URZ, URZ ;  /* 0x000000ff05197290 */ /* 0x000fe4000fffe1ff */
[----:B------:R-:W-:-:S03]  /*1510*/  USHF.R.U32.HI UR8, URZ, UR9, UR8 ;  /* 0x00000009ff087299 */ /* 0x000fc60008011608 */
[----:B------:R-:W-:Y:S01]  /*1520*/  @!UP0 UMOV UR7, UR13 ;  /* 0x0000000d00078c82 */ /* 0x000fe20008000000 */
[----:B------:R-:W-:Y:S02]  /*1530*/  UIMAD UR26, UR22, UR10, UR26 ;  /* 0x0000000a161a72a4 */ /* 0x000fe4000f8e021a */
[----:B------:R-:W-:Y:S02]  /*1540*/  USEL UR8, UR4, UR8, !UP2 ;  /* 0x0000000804087287 */ /* 0x000fe4000d000000 */
[----:B------:R-:W-:Y:S02]  /*1550*/  @!UP0 USHF.R.U32.HI UR7, URZ, UR9, UR7 ;  /* 0x00000009ff078299 */ /* 0x000fe40008011607 */
[----:B------:R-:W-:Y:S02]  /*1560*/  UIADD3 UR9, UPT, UPT, -UR8, URZ, URZ ;  /* 0x000000ff08097290 */ /* 0x000fe4000fffe1ff */
[----:B------:R-:W-:Y:S02]  /*1570*/  @!UP0 USEL UR7, UR5, UR7, !UP2 ;  /* 0x0000000705078287 */ /* 0x000fe4000d000000 */
[----:B------:R-:W-:-:S02]  /*1580*/  UIMAD UR9, UR19, UR9, UR4 ;  /* 0x00000009130972a4 */ /* 0x000fc4000f8e0204 */
[----:B------:R-:W-:Y:S02]  /*1590*/  @!UP0 UIADD3 UR8, UPT, UPT, UR8, -UR7, URZ ;  /* 0x8000000708088290 */ /* 0x000fe4000fffe0ff */
[----:B------:R-:W-:Y:S02]  /*15a0*/  @!UP0 UIMAD UR6, UR9, UR6, UR7 ;  /* 0x00000006090682a4 */ /* 0x000fe4000f8e0207 */
[----:B------:R-:W-:Y:S02]  /*15b0*/  @!UP0 UIMAD UR4, UR8, UR19, UR5 ;  /* 0x00000013080482a4 */ /* 0x000fe4000f8e0205 */
[----:B------:R-:W-:Y:S02]  /*15c0*/  UIMAD UR25, UR27, UR25, UR24 ;  /* 0x000000191b1972a4 */ /* 0x000fe4000f8e0218 */
[----:B------:R-:W-:Y:S01]  /*15d0*/  UIMAD UR26, UR4, UR22, UR26 ;  /* 0x00000016041a72a4 */ /* 0x000fe2000f8e021a */
[----:B------:R-:W-:Y:S02]  /*15e0*/  @!UP0 UMOV UR5, UR6 ;  /* 0x0000000600058c82 */ /* 0x000fe40008000000 */
[----:B------:R-:W-:-:S12]  /*15f0*/  UIMAD UR25, UR5, UR27, UR25 ;  /* 0x0000001b051972a4 */ /* 0x000fd8000f8e0219 */
.L_x_18:
[----:B------:R-:W-:Y:S02]  /*1600*/  UISETP.NE.AND UP1, UPT, UR28, 0x1, UPT ;  /* 0x000000011c00788c */ /* 0x000fe4000bf25270 */
[----:B------:R-:W-:Y:S02]  /*1610*/  UISETP.NE.AND UP0, UPT, UR18, 0x2, UPT ;  /* 0x000000021200788c */ /* 0x000fe4000bf05270 */
[----:B------:R-:W-:Y:S02]  /*1620*/  ULOP3.LUT UR30, UR30, 0x1000, URZ, 0xc0, !UPT ;  /* 0x000010001e1e7892 */ /* 0x000fe4000f8ec0ff */
[----:B------:R-:W-:-:S03]  /*1630*/  USHF.L.U32 UR29, UR31, UR29, URZ ;  /* 0x0000001d1f1d7299 */ /* 0x000fc600080006ff */
[----:B------:R-:W-:Y:S09]  /*1640*/  BRA.U UP1, `(.L_x_19) ;  /* 0x0000000101447547 */ /* 0x000ff2000b800000 */
[----:B------:R-:W1:Y:S01]  /*1650*/  LDCU.128 UR8, c[0x0][0xb10] ;  /* 0x00016200ff0877ac */ /* 0x000e620008000c00 */
[----:B------:R-:W2:Y:S01]  /*1660*/  LDCU UR12, c[0x0][0xb0c] ;  /* 0x00016180ff0c77ac */ /* 0x000ea20008000800 */
[----:B------:R-:W3:Y:S01]  /*1670*/  LDCU UR13, c[0x0][0xb20] ;  /* 0x00016400ff0d77ac */ /* 0x000ee20008000800 */
[----:B-1----:R-:W-:Y:S02]  /*1680*/  UIMAD.WIDE.U32 UR6, UR25, UR8, URZ ;  /* 0x00000008190672a5 */ /* 0x002fe4000f8e00ff */
[----:B------:R-:W-:Y:S02]  /*1690*/  UIMAD.WIDE.U32 UR4, UR26, UR11, URZ ;  /* 0x0000000b1a0472a5 */ /* 0x000fe4000f8e00ff */
[----:B--2---:R-:W-:Y:S02]  /*16a0*/  UISETP.NE.AND UP2, UPT, UR12, 0x1, UPT ;  /* 0x000000010c00788c */ /* 0x004fe4000bf45270 */
[----:B------:R-:W-:Y:S01]  /*16b0*/  UISETP.NE.AND UP1, UPT, UR10, 0x1, UPT ;  /* 0x000000010a00788c */ /* 0x000fe2000bf25270 */
[----:B------:R-:W-:-:S02]  /*16c0*/  UMOV UR6, UR7 ;  /* 0x0000000700067c82 */ /* 0x000fc40008000000 */
[----:B------:R-:W-:Y:S01]  /*16d0*/  UMOV UR4, UR5 ;  /* 0x0000000500047c82 */ /* 0x000fe20008000000 */
[----:B------:R-:W-:Y:S02]  /*16e0*/  USHF.R.U32.HI UR6, URZ, UR9, UR6 ;  /* 0x00000009ff067299 */ /* 0x000fe40008011606 */
[----:B---3--:R-:W-:Y:S02]  /*16f0*/  USHF.R.U32.HI UR4, URZ, UR13, UR4 ;  /* 0x0000000dff047299 */ /* 0x008fe40008011604 */
[----:B------:R-:W-:Y:S02]  /*1700*/  USEL UR5, UR25, UR6, !UP2 ;  /* 0x0000000619057287 */ /* 0x000fe4000d000000 */
[----:B------:R-:W-:-:S04]  /*1710*/  USEL UR4, UR26, UR4, !UP1 ;  /* 0x000000041a047287 */ /* 0x000fc8000c800000 */
[----:B------:R-:W-:Y:S02]  /*1720*/  UIADD3 UR6, UPT, UPT, -UR4, UR5, URZ ;  /* 0x0000000504067290 */ /* 0x000fe4000fffe1ff */
[----:B------:R-:W-:Y:S02]  /*1730*/  UIADD3 UR4, UPT, UPT, UR4, -UR5, URZ ;  /* 0x8000000504047290 */ /* 0x000fe4000fffe0ff */
[----:B------:R-:W-:Y:S02]  /*1740*/  UIMAD UR26, UR6, UR10, UR26 ;  /* 0x0000000a061a72a4 */ /* 0x000fe4000f8e021a */
[----:B------:R-:W-:-:S12]  /*1750*/  UIMAD UR25, UR4, UR12, UR25 ;  /* 0x0000000c041972a4 */ /* 0x000fd8000f8e0219 */
.L_x_19:
[----:B------:R-:W-:Y:S05]  /*1760*/  BRA.U !UP5, `(.L_x_20) ;  /* 0x000000010d0c7547 */ /* 0x000fea000b800000 */
[----:B------:R-:W-:Y:S01]  /*1770*/  UCGABAR_WAIT ;  /* 0x0000000000007dc7 */ /* 0x000fe20008000000 */
[----:B------:R-:W-:Y:S01]  /*1780*/  CCTL.IVALL ;  /* 0x00000000ff00798f */ /* 0x000fe20002000000 */
[----:B------:R-:W-:Y:S05]  /*1790*/  BRA `(.L_x_21) ;  /* 0x0000000000047947 */ /* 0x000fea0003800000 */
.L_x_20:
[----:B------:R-:W-:Y:S06]  /*17a0*/  BAR.SYNC.DEFER_BLOCKING 0x0 ;  /* 0x0000000000007b1d */ /* 0x000fec0000010000 */
.L_x_21:
[----:B------:R-:W-:Y:S05]  /*17b0*/  BRA.U UP0, `(.L_x_22) ;  /* 0x0000001500887547 */ /* 0x000fea000b800000 */
[----:B------:R-:W1:Y:S01]  /*17c0*/  LDCU UR6, c[0x0][0x38c] ;  /* 0x00007180ff0677ac */ /* 0x000e620008000800 */
[----:B------:R-:W-:Y:S01]  /*17d0*/  PLOP3.LUT P1, PT, PT, PT, UP3, 0x80, 0x8 ;  /* 0x000000000008781c */ /* 0x000fe20003f2f038 */
[----:B------:R-:W-:Y:S01]  /*17e0*/  IMAD.MOV.U32 R12, RZ, RZ, 0x1 ;  /* 0x00000001ff0c7424 */ /* 0x000fe200078e00ff */
[----:B------:R-:W-:Y:S01]  /*17f0*/  ISETP.NE.AND P2, PT, R3, RZ, P3 ;  /* 0x000000ff0300720c */ /* 0x000fe20001f45270 */
[----:B------:R-:W-:Y:S01]  /*1800*/  USHF.L.U32 UR7, UR24, 0x7, URZ ;  /* 0x0000000718077899 */ /* 0x000fe200080006ff */
[----:B------:R-:W-:Y:S01]  /*1810*/  PLOP3.LUT P1, PT, P1, PT, PT, 0x8, 0x80 ;  /* 0x000000000080781c */ /* 0x000fe20000f2e170 */
[----:B------:R-:W-:Y:S01]  /*1820*/  UISETP.NE.AND UP1, UPT, UR18, URZ, UPT ;  /* 0x000000ff1200728c */ /* 0x000fe2000bf25270 */
[----:B------:R-:W-:Y:S01]  /*1830*/  CS2R R10, SRZ ;  /* 0x00000000000a7805 */ /* 0x000fe2000001ff00 */
[----:B------:R-:W-:Y:S01]  /*1840*/  USHF.L.U32 UR52, UR24, 0x5, URZ ;  /* 0x0000000518347899 */ /* 0x000fe200080006ff */
[----:B------:R-:W-:Y:S01]  /*1850*/  IMAD.MOV.U32 R9, RZ, RZ, RZ ;  /* 0x000000ffff097224 */ /* 0x000fe200078e00ff */
[----:B------:R-:W2:Y:S01]  /*1860*/  LDCU UR46, c[0x0][0x370] ;  /* 0x00006e00ff2e77ac */ /* 0x000ea20008000800 */
[----:B------:R-:W-:Y:S01]  /*1870*/  IMAD.MOV.U32 R8, RZ, RZ, 0x1 ;  /* 0x00000001ff087424 */ /* 0x000fe200078e00ff */
[----:B------:R-:W-:Y:S01]  /*1880*/  USEL UR31, UR37, 0x2, UP1 ;  /* 0x00000002251f7887 */ /* 0x000fe20008800000 */
[----:B------:R-:W3:Y:S01]  /*1890*/  LDCU.64 UR40, c[0x0][0x348] ;  /* 0x00006900ff2877ac */ /* 0x000ee20008000a00 */
[----:B-1----:R-:W-:-:S02]  /*18a0*/  UIADD3 UR5, UPT, UPT, UR6, 0x7f, URZ ;  /* 0x0000007f06057890 */ /* 0x002fc4000fffe0ff */
[----:B------:R-:W-:Y:S02]  /*18b0*/  UIADD3 UR53, UPT, UPT, UR6, 0xfe, URZ ;  /* 0x000000fe06357890 */ /* 0x000fe4000fffe0ff */
[----:B------:R-:W-:Y:S01]  /*18c0*/  USHF.R.S32.HI UR4, URZ, 0x1f, UR5 ;  /* 0x0000001fff047899 */ /* 0x000fe20008011405 */
[----:B------:R-:W1:Y:S03]  /*18d0*/  LDCU UR45, c[0x0][0x374] ;  /* 0x00006e80ff2d77ac */ /* 0x000e660008000800 */
[----:B------:R-:W-:Y:S02]  /*18e0*/  ULEA.HI UR4, UR4, UR5, URZ, 0x7 ;  /* 0x0000000504047291 */ /* 0x000fe4000f8f38ff */
[----:B------:R-:W-:Y:S02]  /*18f0*/  UIADD3 UR5, UPT, UPT, UR6, -0x1, URZ ;  /* 0xffffffff06057890 */ /* 0x000fe4000fffe0ff */
[----:B------:R-:W-:-:S02]  /*1900*/  USHF.R.S32.HI UR48, URZ, 0x7, UR4 ;  /* 0x00000007ff307899 */ /* 0x000fc40008011404 */
[----:B------:R-:W-:Y:S02]  /*1910*/  UISETP.GE.U32.AND UP2, UPT, UR5, -0xff, UPT ;  /* 0xffffff010500788c */ /* 0x000fe4000bf46070 */
[----:B------:R-:W-:Y:S02]  /*1920*/  UISETP.LT.U32.AND UP0, UPT, UR48, 0x5, UPT ;  /* 0x000000053000788c */ /* 0x000fe4000bf01070 */
[----:B------:R-:W-:Y:S02]  /*1930*/  ULOP3.LUT UR5, UR7, 0x80, URZ, 0xc0, !UPT ;  /* 0x0000008007057892 */ /* 0x000fe4000f8ec0ff */
[----:B------:R-:W-:Y:S02]  /*1940*/  USEL UR47, UR48, 0x5, UP0 ;  /* 0x00000005302f7887 */ /* 0x000fe40008000000 */
[----:B------:R-:W-:Y:S02]  /*1950*/  ULOP3.LUT UR52, UR52, 0x20, URZ, 0xc0, !UPT ;  /* 0x0000002034347892 */ /* 0x000fe4000f8ec0ff */
[----:B------:R-:W-:-:S02]  /*1960*/  UIADD3 UR4, UPT, UPT, UR47, -0x1, URZ ;  /* 0xffffffff2f047890 */ /* 0x000fc4000fffe0ff */
[----:B------:R-:W-:Y:S02]  /*1970*/  @UP2 UIADD3 UR4, UPT, UPT, UR47, URZ, URZ ;  /* 0x000000ff2f042290 */ /* 0x000fe4000fffe0ff */
[----:B------:R-:W-:Y:S02]  /*1980*/  ULEA.HI UR50, UR30, UR5, URZ, 0x1a ;  /* 0x000000051e327291 */ /* 0x000fe4000f8fd0ff */
[----:B------:R-:W-:Y:S02]  /*1990*/  UIADD3 UR51, UPT, UPT, UR48, -UR47, URZ ;  /* 0x8000002f30337290 */ /* 0x000fe4000fffe0ff */
[----:B------:R-:W-:Y:S02]  /*19a0*/  UIADD3 UR37, UPT, UPT, UR4, 0x1, URZ ;  /* 0x0000000104257890 */ /* 0x000fe4000fffe0ff */
[----:B------:R-:W-:Y:S01]  /*19b0*/  UIADD3 UR49, UPT, UPT, -UR4, URZ, URZ ;  /* 0x000000ff04317290 */ /* 0x000fe2000fffe1ff */
[----:B-123--:R-:W-:-:S11]  /*19c0*/  UMOV UR15, URZ ;  /* 0x000000ff000f7c82 */ /* 0x00efd60008000000 */
.L_x_44:
[----:B------:R-:W-:Y:S01]  /*19d0*/  UISETP.NE.AND UP0, UPT, UR55, URZ, UPT ;  /* 0x000000ff3700728c */ /* 0x000fe2000bf05270 */
[----:B-1----:R-:W1:Y:S08]  /*19e0*/  S2UR UR55, SR_CgaCtaId ;  /* 0x00000000003779c3 */ /* 0x002e700000008800 */
[----:B------:R-:W-:Y:S05]  /*19f0*/  BRA.U UP0, `(.L_x_23) ;  /* 0x0000000100347547 */ /* 0x000fea000b800000 */
[----:B------:R-:W2:Y:S01]  /*1a00*/  S2R R0, SR_CgaCtaId ;  /* 0x0000000000007919 */ /* 0x000ea20000008800 */
[----:B------:R-:W-:Y:S02]  /*1a10*/  MOV R3, 0x400 ;  /* 0x0000040000037802 */ /* 0x000fe40000000f00 */
[----:B------:R-:W-:Y:S02]  /*1a20*/  SHF.L.U32 R2, R8, 0x1f, RZ ;  /* 0x0000001f08027819 */ /* 0x000fe400000006ff */
[----:B--2---:R-:W-:-:S05]  /*1a30*/  LEA R0, R0, R3, 0x18 ;  /* 0x0000000300007211 */ /* 0x004fca00078ec0ff */
[----:B------:R-:W-:-:S04]  /*1a40*/  IMAD R3, R9, 0x8, R0 ;  /* 0x0000000809037824 */ /* 0x000fc800078e0200 */
[----:B------:R-:W2:Y:S02]  /*1a50*/  SYNCS.PHASECHK.TRANS64.TRYWAIT P0, [R3+URZ+0x100], R2 ;  /* 0x00010002030075a7 */ /* 0x000ea400080011ff */
[----:B--2---:R-:W-:Y:S05]  /*1a60*/  @!P0 BRA `(.L_x_24) ;  /* 0x0000006c00108947 */ /* 0x004fea0003800000 */
.L_x_136:
[----:B------:R-:W-:Y:S01]  /*1a70*/  VIADD R9, R9, 0x1 ;  /* 0x0000000109097836 */ /* 0x000fe20000000000 */
[----:B------:R2:W-:Y:S04]  /*1a80*/  SYNCS.ARRIVE.TRANS64.A1T0 RZ, [R3+URZ+0xf0], RZ ;  /* 0x0000f0ff03ff79a7 */ /* 0x0005e800081000ff */
[----:B------:R-:W-:-:S04]  /*1a90*/  ISETP.NE.AND P0, PT, R9, 0x2, PT ;  /* 0x000000020900780c */ /* 0x000fc80003f05270 */
[----:B------:R-:W-:Y:S02]  /*1aa0*/  SEL R9, R9, RZ, P0 ;  /* 0x000000ff09097207 */ /* 0x000fe40000000000 */
[----:B--2---:R-:W-:-:S04]  /*1ab0*/  SEL R3, RZ, 0x1, P0 ;  /* 0x00000001ff037807 */ /* 0x004fc80000000000 */
[----:B------:R-:W-:-:S07]  /*1ac0*/  LOP3.LUT R8, R8, R3, RZ, 0x3c, !PT ;  /* 0x0000000308087212 */ /* 0x000fce00078e3cff */
.L_x_23:
[----:B------:R-:W-:Y:S01]  /*1ad0*/  UMOV UR14, 0x400 ;  /* 0x00000400000e7882 */ /* 0x000fe20000000000 */
[----:B------:R-:W-:Y:S01]  /*1ae0*/  SHF.L.U32 R0, R12, 0x1f, RZ ;  /* 0x0000001f0c007819 */ /* 0x000fe200000006ff */
[----:B-1----:R-:W-:Y:S02]  /*1af0*/  ULEA UR14, UR55, UR14, 0x18 ;  /* 0x0000000e370e7291 */ /* 0x002fe4000f8ec0ff */
[----:B------:R-:W-:Y:S02]  /*1b00*/  UISETP.GE.U32.AND UP0, UPT, UR53, 0xff, UPT ;  /* 0x000000ff3500788c */ /* 0x000fe4000bf06070 */
[----:B------:R-:W-:Y:S02]  /*1b10*/  ULEA UR4, UR15, UR14, 0x3 ;  /* 0x0000000e0f047291 */ /* 0x000fe4000f8e18ff */
[----:B------:R-:W-:Y:S01]  /*1b20*/  ULEA UR19, UR26, UR52, 0x6 ;  /* 0x000000341a137291 */ /* 0x000fe2000f8e30ff */
[----:B------:R-:W-:-:S06]  /*1b30*/  UMOV UR13, URZ ;  /* 0x000000ff000d7c82 */ /* 0x000fcc0008000000 */
[----:B------:R1:W2:Y:S01]  /*1b40*/  SYNCS.PHASECHK.TRANS64.TRYWAIT P0, [UR4+0x28], R0 ;  /* 0x00002800ff0075a7 */ /* 0x0002a20008001104 */
[----:B------:R-:W-:-:S04]  /*1b50*/  ULEA.HI UR4, UR25, UR25, URZ, 0x1 ;  /* 0x0000001919047291 */ /* 0x000fc8000f8f08ff */
[----:B------:R-:W-:-:S04]  /*1b60*/  USHF.L.U32 UR4, UR4, 0x7, URZ ;  /* 0x0000000704047899 */ /* 0x000fc800080006ff */
[----:B------:R-:W-:-:S04]  /*1b70*/  ULOP3.LUT UR35, UR4, 0xffffff00, URZ, 0xc0, !UPT ;  /* 0xffffff0004237892 */ /* 0x000fc8000f8ec0ff */
[----:B------:R-:W-:Y:S01]  /*1b80*/  UIADD3 UR35, UPT, UPT, UR50, UR35, URZ ;  /* 0x0000002332237290 */ /* 0x000fe2000fffe0ff */
[----:B------:R-:W-:Y:S11]  /*1b90*/  BRA.U !UP0, `(.L_x_25) ;  /* 0x0000000108f87547 */ /* 0x000ff6000b800000 */
[----:B------:R-:W-:Y:S01]  /*1ba0*/  UMOV UR21, UR49 ;  /* 0x0000003100157c82 */ /* 0x000fe20008000000 */
[----:B------:R-:W-:Y:S01]  /*1bb0*/  UMOV UR4, UR15 ;  /* 0x0000000f00047c82 */ /* 0x000fe20008000000 */
[----:B------:R-:W-:-:S05]  /*1bc0*/  UMOV UR26, 0x40 ;  /* 0x00000040001a7882 */ /* 0x000fca0000000000 */
.L_x_31:
[----:B------:R-:W-:Y:S01]  /*1bd0*/  ULEA UR33, UR4, UR14, 0x3 ;  /* 0x0000000e04217291 */ /* 0x000fe2000f8e18ff */
[----:B------:R-:W-:Y:S01]  /*1be0*/  @P3 MOV R2, 0x14000 ;  /* 0x0001400000023802 */ /* 0x000fe20000000f00 */
[----:B--2-4-:R-:W-:Y:S10]  /*1bf0*/  @P0 BRA `(.L_x_26) ;  /* 0x00000000000c0947 */ /* 0x014ff40003800000 */
[----:B------:R-:W-:-:S04]  /*1c00*/  SHF.L.U32 R3, R12, 0x1f, RZ ;  /* 0x0000001f0c037819 */ /* 0x000fc800000006ff */
[----:B------:R-:W2:Y:S02]  /*1c10*/  SYNCS.PHASECHK.TRANS64.TRYWAIT P0, [UR33+0x28], R3 ;  /* 0x00002803ff0075a7 */ /* 0x000ea40008001121 */
[----:B--2---:R-:W-:Y:S05]  /*1c20*/  @!P0 BRA `(.L_x_27) ;  /* 0x0000006800b48947 */ /* 0x004fea0003800000 */
.L_x_26:
[----:B------:R2:W-:Y:S01]  /*1c30*/  @P3 SYNCS.ARRIVE.TRANS64 RZ, [UR33], R2 ;  /* 0x00000002ffff39a7 */ /* 0x0005e20008000021 */
[----:B------:R-:W-:Y:S02]  /*1c40*/  ULOP3.LUT UR5, UR31, 0x2, URZ, 0xfc, !UPT ;  /* 0x000000021f057892 */ /* 0x000fe4000f8efcff */
[----:B------:R-:W-:Y:S02]  /*1c50*/  UIADD3 UR21, UPT, UPT, UR21, 0x1, URZ ;  /* 0x0000000115157890 */ /* 0x000fe4000fffe0ff */
[----:B------:R-:W-:Y:S02]  /*1c60*/  UISETP.NE.AND UP0, UPT, UR5, 0x2, UPT ;  /* 0x000000020500788c */ /* 0x000fe4000bf05270 */
[----:B------:R-:W-:-:S07]  /*1c70*/  UISETP.NE.AND UP2, UPT, UR21, 0x1, UPT ;  /* 0x000000011500788c */ /* 0x000fce000bf45270 */
[----:B------:R-:W-:Y:S05]  /*1c80*/  BRA.U UP0, `(.L_x_28) ;  /* 0x0000000100047547 */ /* 0x000fea000b800000 */
[----:B------:R-:W-:Y:S05]  /*1c90*/  BPT.TRAP 0x1 ;  /* 0x000000040000795c */ /* 0x000fea0000300000 */
.L_x_28:
[----:B------:R-:W-:Y:S04]  /*1ca0*/  BSSY.RECONVERGENT B0, `(.L_x_29) ;  /* 0x0000003000007945 */ /* 0x000fe80003800200 */
[----:B------:R-:W-:Y:S05]  /*1cb0*/  @!P2 BRA `(.L_x_30) ;  /* 0x000000000004a947 */ /* 0x000fea0003800000 */
[----:B------:R-:W-:Y:S05]  /*1cc0*/  BPT.TRAP 0x1 ;  /* 0x000000040000795c */ /* 0x000fea0000300000 */
.L_x_30:
[----:B------:R-:W-:Y:S05]  /*1cd0*/  BSYNC.RECONVERGENT B0 ;  /* 0x0000000000007941 */ /* 0x000fea0003800200 */
.L_x_29:
[----:B------:R-:W-:Y:S02]  /*1ce0*/  UIADD3 UR5, UPT, UPT, UR4, 0x1, URZ ;  /* 0x0000000104057890 */ /* 0x000fe4000fffe0ff */
[----:B------:R-:W-:Y:S02]  /*1cf0*/  ULEA UR24, UR4, UR30, 0xe ;  /* 0x0000001e04187291 */ /* 0x000fe4000f8e70ff */
[----:B------:R-:W-:Y:S02]  /*1d00*/  UISETP.NE.AND UP0, UPT, UR5, 0x5, UPT ;  /* 0x000000050500788c */ /* 0x000fe4000bf05270 */
[----:B------:R-:W-:Y:S02]  /*1d10*/  ULEA UR24, UR24, UR14, 0x1 ;  /* 0x0000000e18187291 */ /* 0x000fe4000f8e08ff */
[----:B------:R-:W-:Y:S02]  /*1d20*/  USEL UR6, URZ, 0x1, UP0 ;  /* 0x00000001ff067887 */ /* 0x000fe40008000000 */
[----:B------:R-:W-:-:S02]  /*1d30*/  USEL UR15, UR5, URZ, UP0 ;  /* 0x000000ff050f7287 */ /* 0x000fc40008000000 */
[----:B------:R-:W-:Y:S02]  /*1d40*/  ULEA UR8, UR4, UR14, 0xd ;  /* 0x0000000e04087291 */ /* 0x000fe4000f8e68ff */
[----:B------:R-:W-:Y:S01]  /*1d50*/  ULEA UR5, UR15, UR14, 0x3 ;  /* 0x0000000e0f057291 */ /* 0x000fe2000f8e18ff */
[----:B------:R-:W-:Y:S01]  /*1d60*/  LOP3.LUT R12, R12, UR6, RZ, 0x3c, !PT ;  /* 0x000000060c0c7c12 */ /* 0x000fe2000f8e3cff */
[----:B------:R-:W-:Y:S02]  /*1d70*/  UIADD3 UR6, UP1, UPT, UR40, 0x80, URZ ;  /* 0x0000008028067890 */ /* 0x000fe4000ff3e0ff */
[----:B------:R-:W-:Y:S01]  /*1d80*/  UIADD3 UR4, UP0, UPT, UR40, 0x180, URZ ;  /* 0x0000018028047890 */ /* 0x000fe2000ff1e0ff */
[----:B-1----:R-:W-:Y:S01]  /*1d90*/  SHF.L.U32 R0, R12, 0x1f, RZ ;  /* 0x0000001f0c007819 */ /* 0x002fe200000006ff */
[----:B------:R-:W-:Y:S02]  /*1da0*/  UIADD3 UR34, UPT, UPT, UR26, -0x40, URZ ;  /* 0xffffffc01a227890 */ /* 0x000fe4000fffe0ff */
[----:B------:R-:W-:Y:S01]  /*1db0*/  ULOP3.LUT UR33, UR33, 0xfefffff8, URZ, 0xc0, !UPT ;  /* 0xfefffff821217892 */ /* 0x000fe2000f8ec0ff */
[----:B------:R3:W4:Y:S01]  /*1dc0*/  SYNCS.PHASECHK.TRANS64.TRYWAIT P0, [UR5+0x28], R0 ;  /* 0x00002800ff0075a7 */ /* 0x0007220008001105 */
[----:B------:R-:W-:-:S02]  /*1dd0*/  UIADD3.X UR7, UPT, UPT, URZ, UR41, URZ, UP1, !UPT ;  /* 0x00000029ff077290 */ /* 0x000fc40008ffe4ff */
[----:B------:R-:W-:Y:S02]  /*1de0*/  UIADD3 UR32, UPT, UPT, UR24, 0x6400, URZ ;  /* 0x0000640018207890 */ /* 0x000fe4000fffe0ff */
[----:B------:R-:W-:Y:S02]  /*1df0*/  UPRMT UR13, URZ, 0x5410, UR29 ;  /* 0x00005410ff0d7896 */ /* 0x000fe4000800001d */
[----:B------:R-:W-:Y:S02]  /*1e00*/  UIADD3 UR24, UPT, UPT, UR24, 0xa400, URZ ;  /* 0x0000a40018187890 */ /* 0x000fe4000fffe0ff */
[----:B------:R-:W-:Y:S02]  /*1e10*/  UIADD3.X UR5, UPT, UPT, URZ, UR41, URZ, UP0, !UPT ;  /* 0x00000029ff057290 */ /* 0x000fe400087fe4ff */
[----:B------:R-:W-:Y:S02]  /*1e20*/  UIADD3 UR16, UPT, UPT, UR8, 0x2e400, URZ ;  /* 0x0002e40008107890 */ /* 0x000fe4000fffe0ff */
[----:B------:R-:W-:Y:S01]  /*1e30*/  UIADD3 UR8, UPT, UPT, UR8, 0x2f400, URZ ;  /* 0x0002f40008087890 */ /* 0x000fe2000fffe0ff */
[----:B------:R-:W-:Y:S01]  /*1e40*/  UMOV UR22, 0x0 ;  /* 0x0000000000167882 */ /* 0x000fe20000000000 */
[----:B------:R-:W-:Y:S01]  /*1e50*/  UMOV UR23, 0x10000000 ;  /* 0x1000000000177882 */ /* 0x000fe20000000000 */
[----:B------:R-:W-:Y:S01]  /*1e60*/  UMOV UR27, UR35 ;  /* 0x00000023001b7c82 */ /* 0x000fe20008000000 */
[----:B------:R-:W-:Y:S01]  /*1e70*/  UMOV UR28, UR36 ;  /* 0x00000024001c7c82 */ /* 0x000fe20008000000 */
[----:B------:R-:W-:Y:S01]  /*1e80*/  UMOV UR25, UR33 ;  /* 0x0000002100197c82 */ /* 0x000fe20008000000 */
[----:B------:R-:W-:Y:S01]  /*1e90*/  UMOV UR20, UR36 ;  /* 0x0000002400147c82 */ /* 0x000fe20008000000 */
[----:B------:R-:W-:Y:S01]  /*1ea0*/  UMOV UR17, UR33 ;  /* 0x0000002100117c82 */ /* 0x000fe20008000000 */
[----:B------:R-:W-:Y:S01]  /*1eb0*/  UMOV UR18, UR34 ;  /* 0x0000002200127c82 */ /* 0x000fe20008000000 */
[----:B------:R-:W-:Y:S01]  /*1ec0*/  UTMALDG.3D.MULTICAST.2CTA [UR32], [UR6], UR13, desc[UR22] ;  /* 0x00001620060073b4 */ /* 0x000fe2000821180d */
[----:B------:R-:W-:Y:S01]  /*1ed0*/  UMOV UR10, UR26 ;  /* 0x0000001a000a7c82 */ /* 0x000fe20008000000 */
[----:B------:R-:W-:Y:S01]  /*1ee0*/  UMOV UR11, UR19 ;  /* 0x00000013000b7c82 */ /* 0x000fe20008000000 */
[----:B------:R-:W-:Y:S01]  /*1ef0*/  UMOV UR12, UR36 ;  /* 0x00000024000c7c82 */ /* 0x000fe20008000000 */
[----:B------:R-:W-:Y:S01]  /*1f00*/  UMOV UR9, UR33 ;  /* 0x0000002100097c82 */ /* 0x000fe20008000000 */
[----:B------:R1:W-:Y:S01]  /*1f10*/  UTMALDG.3D.MULTICAST.2CTA [UR24], [UR6], UR13, desc[UR22] ;  /* 0x00001618060073b4 */ /* 0x0003e2000821180d */
[----:B------:R-:W-:Y:S01]  /*1f20*/  UTMALDG.3D.2CTA [UR16], [UR4], desc[UR22] ;  /* 0x00001610040075b4 */ /* 0x000fe20008211000 */
[----:B------:R2:W-:Y:S01]  /*1f30*/  UTMALDG.3D.2CTA [UR8], [UR4], desc[UR22] ;  /* 0x00001608040075b4 */ /* 0x0005e20008211000 */
[----:B-1----:R-:W-:Y:S01]  /*1f40*/  UIADD3 UR26, UPT, UPT, UR26, 0x80, URZ ;  /* 0x000000801a1a7890 */ /* 0x002fe2000fffe0ff */
[----:B------:R-:W-:Y:S01]  /*1f50*/  UMOV UR13, UR37 ;  /* 0x00000025000d7c82 */ /* 0x000fe20008000000 */
[----:B--2---:R-:W-:Y:S01]  /*1f60*/  UMOV UR4, UR15 ;  /* 0x0000000f00047c82 */ /* 0x004fe20008000000 */
[----:B---3--:R-:W-:Y:S09]  /*1f70*/  BRA.U UP2, `(.L_x_31) ;  /* 0xfffffffd02147547 */ /* 0x008ff2000b83ffff */
.L_x_25:
[----:B------:R-:W-:Y:S01]  /*1f80*/  ULEA UR4, UR15, UR14, 0x3 ;  /* 0x0000000e0f047291 */ /* 0x000fe2000f8e18ff */
[----:B-1----:R-:W-:Y:S01]  /*1f90*/  SHF.L.U32 R0, R12, 0x1f, RZ ;  /* 0x0000001f0c007819 */ /* 0x002fe200000006ff */
[----:B------:R-:W-:Y:S01]  /*1fa0*/  @!P1 SYNCS.ARRIVE.TRANS64.A1T0 RZ, [UR14+0x88], RZ ;  /* 0x000088ffffff99a7 */ /* 0x000fe2000810000e */
[----:B------:R-:W-:-:S06]  /*1fb0*/  UISETP.GT.AND UP0, UPT, UR48, UR47, UPT ;  /* 0x0000002f3000728c */ /* 0x000fcc000bf04270 */
[----:B------:R1:W3:Y:S03]  /*1fc0*/  SYNCS.PHASECHK.TRANS64.TRYWAIT P1, [UR4+0x28], R0 ;  /* 0x00002800ff0075a7 */ /* 0x0002e60008021104 */
[----:B------:R-:W-:Y:S05]  /*1fd0*/  BRA.U !UP0, `(.L_x_32) ;  /* 0x0000000508047547 */ /* 0x000fea000b800000 */
[----:B------:R-:W-:Y:S01]  /*1fe0*/  UIADD3 UR21, UPT, UPT, UR51, UR13, URZ ;  /* 0x0000000d33157290 */ /* 0x000fe2000fffe0ff */
[----:B------:R-:W-:-:S11]  /*1ff0*/  UMOV UR6, UR15 ;  /* 0x0000000f00067c82 */ /* 0x000fd60008000000 */
.L_x_40:
[----:B------:R-:W-:Y:S01]  /*2000*/  ULEA UR7, UR6, UR14, 0x3 ;  /* 0x0000000e06077291 */ /* 0x000fe2000f8e18ff */
[----:B---3--:R-:W-:Y:S01]  /*2010*/  @P3 MOV R2, 0x14000 ;  /* 0x0001400000023802 */ /* 0x008fe20000000f00 */
[----:B--23--:R-:W-:Y:S10]  /*2020*/  @P1 BRA `(.L_x_33) ;  /* 0x00000000000c1947 */ /* 0x00cff40003800000 */
[----:B------:R-:W-:-:S04]  /*2030*/  SHF.L.U32 R3, R12, 0x1f, RZ ;  /* 0x0000001f0c037819 */ /* 0x000fc800000006ff */
[----:B--2-4-:R-:W2:Y:S02]  /*2040*/  SYNCS.PHASECHK.TRANS64.TRYWAIT P0, [UR7+0x28], R3 ;  /* 0x00002803ff0075a7 */ /* 0x014ea40008001107 */
[----:B--2---:R-:W-:Y:S05]  /*2050*/  @!P0 BRA `(.L_x_34) ;  /* 0x0000006400c08947 */ /* 0x004fea0003800000 */
.L_x_33:
[----:B------:R3:W-:Y:S01]  /*2060*/  @P3 SYNCS.ARRIVE.TRANS64 RZ, [UR7], R2 ;  /* 0x00000002ffff39a7 */ /* 0x0007e20008000007 */
[----:B------:R-:W-:-:S04]  /*2070*/  ULOP3.LUT UR4, UR31, 0x2, URZ, 0xfc, !UPT ;  /* 0x000000021f047892 */ /* 0x000fc8000f8efcff */
[----:B------:R-:W-:-:S09]  /*2080*/  UISETP.NE.AND UP0, UPT, UR4, 0x2, UPT ;  /* 0x000000020400788c */ /* 0x000fd2000bf05270 */
[----:B------:R-:W-:Y:S05]  /*2090*/  BRA.U UP0, `(.L_x_35) ;  /* 0x0000000100047547 */ /* 0x000fea000b800000 */
[----:B------:R-:W-:Y:S05]  /*20a0*/  BPT.TRAP 0x1 ;  /* 0x000000040000795c */ /* 0x000fea0000300000 */
.L_x_35:
[----:B------:R-:W-:Y:S04]  /*20b0*/  BSSY.RECONVERGENT B0, `(.L_x_36) ;  /* 0x0000003000007945 */ /* 0x000fe80003800200 */
[----:B------:R-:W-:Y:S05]  /*20c0*/  @!P2 BRA `(.L_x_37) ;  /* 0x000000000004a947 */ /* 0x000fea0003800000 */
[----:B------:R-:W-:Y:S05]  /*20d0*/  BPT.TRAP 0x1 ;  /* 0x000000040000795c */ /* 0x000fea0000300000 */
.L_x_37:
[----:B------:R-:W-:Y:S05]  /*20e0*/  BSYNC.RECONVERGENT B0 ;  /* 0x0000000000007941 */ /* 0x000fea0003800200 */
.L_x_36:
[----:B------:R-:W-:Y:S01]  /*20f0*/  UIADD3 UR4, UPT, UPT, UR6, 0x1, URZ ;  /* 0x0000000106047890 */ /* 0x000fe2000fffe0ff */
[----:B------:R-:W-:Y:S01]  /*2100*/  BSSY.RECONVERGENT B0, `(.L_x_38) ;  /* 0x000002a000007945 */ /* 0x000fe20003800200 */
[----:B--2-4-:R-:W-:Y:S02]  /*2110*/  ELECT P0, URZ, PT ;  /* 0x0000000000ff782f */ /* 0x014fe40003800000 */
[----:B------:R-:W-:-:S04]  /*2120*/  UISETP.NE.AND UP0, UPT, UR4, 0x5, UPT ;  /* 0x000000050400788c */ /* 0x000fc8000bf05270 */
[----:B------:R-:W-:Y:S02]  /*2130*/  USEL UR5, URZ, 0x1, UP0 ;  /* 0x00000001ff057887 */ /* 0x000fe40008000000 */
[----:B------:R-:W-:-:S04]  /*2140*/  USEL UR15, UR4, URZ, UP0 ;  /* 0x000000ff040f7287 */ /* 0x000fc80008000000 */
[----:B------:R-:W-:Y:S01]  /*2150*/  ULEA UR4, UR15, UR14, 0x3 ;  /* 0x0000000e0f047291 */ /* 0x000fe2000f8e18ff */
[----:B------:R-:W-:-:S04]  /*2160*/  LOP3.LUT R12, R12, UR5, RZ, 0x3c, !PT ;  /* 0x000000050c0c7c12 */ /* 0x000fc8000f8e3cff */
[----:B-1----:R-:W-:-:S04]  /*2170*/  SHF.L.U32 R0, R12, 0x1f, RZ ;  /* 0x0000001f0c007819 */ /* 0x002fc800000006ff */
[----:B------:R1:W2:Y:S01]  /*2180*/  SYNCS.PHASECHK.TRANS64.TRYWAIT P1, [UR4+0x28], R0 ;  /* 0x00002800ff0075a7 */ /* 0x0002a20008021104 */
[----:B------:R-:W-:Y:S05]  /*2190*/  @!P0 BRA `(.L_x_39) ;  /* 0x0000000000808947 */ /* 0x000fea0003800000 */
[----:B------:R-:W-:Y:S02]  /*21a0*/  ULEA UR24, UR6, UR30, 0xe ;  /* 0x0000001e06187291 */ /* 0x000fe4000f8e70ff */
[----:B------:R-:W-:Y:S02]  /*21b0*/  UIADD3 UR4, UP1, UPT, UR40, 0x80, URZ ;  /* 0x0000008028047890 */ /* 0x000fe4000ff3e0ff */
[----:B------:R-:W-:Y:S02]  /*21c0*/  ULEA UR24, UR24, UR14, 0x1 ;  /* 0x0000000e18187291 */ /* 0x000fe4000f8e08ff */
[----:B------:R-:W-:Y:S02]  /*21d0*/  USHF.L.U32 UR34, UR13, 0x7, URZ ;  /* 0x000000070d227899 */ /* 0x000fe400080006ff */
[----:B------:R-:W-:Y:S02]  /*21e0*/  ULEA UR8, UR6, UR14, 0xd ;  /* 0x0000000e06087291 */ /* 0x000fe4000f8e68ff */
[----:B------:R-:W-:-:S02]  /*21f0*/  UIADD3 UR22, UP0, UPT, UR40, 0x180, URZ ;  /* 0x0000018028167890 */ /* 0x000fc4000ff1e0ff */
[----:B------:R-:W-:Y:S02]  /*2200*/  ULOP3.LUT UR33, UR7, 0xfefffff8, URZ, 0xc0, !UPT ;  /* 0xfefffff807217892 */ /* 0x000fe4000f8ec0ff */
[----:B------:R-:W-:Y:S02]  /*2210*/  UIADD3.X UR5, UPT, UPT, URZ, UR41, URZ, UP1, !UPT ;  /* 0x00000029ff057290 */ /* 0x000fe40008ffe4ff */
[----:B------:R-:W-:Y:S02]  /*2220*/  UIADD3 UR32, UPT, UPT, UR24, 0x6400, URZ ;  /* 0x0000640018207890 */ /* 0x000fe4000fffe0ff */
[----:B------:R-:W-:Y:S02]  /*2230*/  UPRMT UR10, URZ, 0x5410, UR29 ;  /* 0x00005410ff0a7896 */ /* 0x000fe4000800001d */
[----:B------:R-:W-:Y:S02]  /*2240*/  UIADD3 UR26, UPT, UPT, UR34, 0x40, URZ ;  /* 0x00000040221a7890 */ /* 0x000fe4000fffe0ff */
[----:B------:R-:W-:-:S02]  /*2250*/  UIADD3 UR24, UPT, UPT, UR24, 0xa400, URZ ;  /* 0x0000a40018187890 */ /* 0x000fc4000fffe0ff */
        /* <DEDUP_REMOVED lines=13> */
[----:B------:R-:W-:Y:S01]  /*2330*/  UMOV UR12, UR36 ;  /* 0x00000024000c7c82 */ /* 0x000fe20008000000 */
[----:B------:R-:W-:Y:S01]  /*2340*/  UMOV UR9, UR33 ;  /* 0x0000002100097c82 */ /* 0x000fe20008000000 */
[----:B------:R4:W-:Y:S01]  /*2350*/  UTMALDG.3D.MULTICAST.2CTA [UR24], [UR4], UR10, desc[UR38] ;  /* 0x00002618040073b4 */ /* 0x0009e2000821180a */
[----:B------:R1:W-:Y:S01]  /*2360*/  UTMALDG.3D.2CTA [UR16], [UR22], desc[UR38] ;  /* 0x00002610160075b4 */ /* 0x0003e20008211000 */
[----:B----4-:R-:W-:-:S02]  /*2370*/  UMOV UR10, UR26 ;  /* 0x0000001a000a7c82 */ /* 0x010fc40008000000 */
[----:B------:R1:W-:Y:S02]  /*2380*/  UTMALDG.3D.2CTA [UR8], [UR22], desc[UR38] ;  /* 0x00002608160075b4 */ /* 0x0003e40008211000 */
[----:B-1----:R-:W-:Y:S01]  /*2390*/  NOP ;  /* 0x0000000000007918 */ /* 0x002fe20000000000 */
.L_x_39:
[----:B------:R-:W-:Y:S05]  /*23a0*/  BSYNC.RECONVERGENT B0 ;  /* 0x0000000000007941 */ /* 0x000fea0003800200 */
.L_x_38:
[----:B------:R-:W-:Y:S01]  /*23b0*/  UIADD3 UR13, UPT, UPT, UR13, 0x1, URZ ;  /* 0x000000010d0d7890 */ /* 0x000fe2000fffe0ff */
[----:B------:R-:W-:-:S03]  /*23c0*/  UMOV UR6, UR15 ;  /* 0x0000000f00067c82 */ /* 0x000fc60008000000 */
[----:B------:R-:W-:-:S09]  /*23d0*/  UISETP.NE.AND UP0, UPT, UR13, UR21, UPT ;  /* 0x000000150d00728c */ /* 0x000fd2000bf05270 */
[----:B------:R-:W-:Y:S05]  /*23e0*/  BRA.U UP0, `(.L_x_40) ;  /* 0xfffffffd00047547 */ /* 0x000fea000b83ffff */
.L_x_32:
[C---:B------:R-:W-:Y:S01]  /*23f0*/  LEA R3, R11.reuse, UR14, 0x3 ;  /* 0x0000000e0b037c11 */ /* 0x040fe2000f8e18ff */
[----:B------:R-:W-:Y:S01]  /*2400*/  NOP ;  /* 0x0000000000007918 */ /* 0x000fe20000000000 */
[----:B-1----:R-:W-:Y:S02]  /*2410*/  SHF.L.U32 R0, R10, 0x1f, RZ ;  /* 0x0000001f0a007819 */ /* 0x002fe400000006ff */
[----:B------:R-:W-:Y:S02]  /*2420*/  LEA R5, R11, UR14, 0x4 ;  /* 0x0000000e0b057c11 */ /* 0x000fe4000f8e20ff */
[----:B--2-4-:R-:W1:Y:S02]  /*2430*/  SYNCS.PHASECHK.TRANS64.TRYWAIT P0, [R3+URZ+0x90], R0 ;  /* 0x00009000030075a7 */ /* 0x014e6400080011ff */
[----:B-1----:R-:W-:Y:S05]  /*2440*/  @!P0 BRA `(.L_x_41) ;  /* 0x0000006000dc8947 */ /* 0x002fea0003800000 */
.L_x_139:
[----:B------:R-:W2:Y:S01]  /*2450*/  LDS.128 R4, [R5+0x120] ;  /* 0x0001200005047984 */ /* 0x000ea20000000c00 */
[----:B------:R-:W-:Y:S01]  /*2460*/  UISETP.GE.AND UP0, UPT, UR42, 0x1, UPT ;  /* 0x000000012a00788c */ /* 0x000fe2000bf06270 */
[----:B------:R-:W-:Y:S01]  /*2470*/  @!PT LDS RZ, [RZ] ;  /* 0x00000000fffff984 */ /* 0x000fe20000000800 */
[----:B------:R-:W-:Y:S01]  /*2480*/  @!PT LDS RZ, [RZ] ;  /* 0x00000000fffff984 */ /* 0x000fe20000000800 */
[----:B------:R-:W-:Y:S01]  /*2490*/  @!PT LDS RZ, [RZ] ;  /* 0x00000000fffff984 */ /* 0x000fe20000000800 */
[----:B------:R-:W-:Y:S01]  /*24a0*/  @!PT LDS RZ, [RZ] ;  /* 0x00000000fffff984 */ /* 0x000fe20000000800 */
[----:B------:R4:W-:Y:S06]  /*24b0*/  MEMBAR.ALL.CTA ;  /* 0x0000000000007992 */ /* 0x0009ec0000008000 */
[----:B----4-:R-:W4:Y:S01]  /*24c0*/  FENCE.VIEW.ASYNC.S ;  /* 0x00000000000073c6 */ /* 0x010f220000000000 */
[----:B--2---:R-:W-:-:S13]  /*24d0*/  LOP3.LUT P0, RZ, R6, 0x1, RZ, 0xc0, !PT ;  /* 0x0000000106ff7812 */ /* 0x004fda000780c0ff */
[----:B----4-:R-:W-:Y:S01]  /*24e0*/  VOTEU.ANY UP1, P0 ;  /* 0x0000000000ff7886 */ /* 0x010fe20000020100 */
[----:B------:R-:W-:-:S13]  /*24f0*/  PLOP3.LUT P0, PT, PT, PT, UP1, 0x80, 0x8 ;  /* 0x000000000008781c */ /* 0x000fda0003f0f018 */
[----:B-1----:R-:W-:Y:S02]  /*2500*/  @P0 LOP3.LUT R0, R5, 0xffff, RZ, 0xc0, !PT ;  /* 0x0000ffff05000812 */ /* 0x002fe400078ec0ff */
[----:B---3--:R-:W-:Y:S02]  /*2510*/  @P0 MOV R2, R4 ;  /* 0x0000000400020202 */ /* 0x008fe40000000f00 */
[----:B------:R-:W-:Y:S01]  /*2520*/  @P0 R2UR UR5, R0 ;  /* 0x00000000000502ca */ /* 0x000fe200000e0000 */
[----:B------:R-:W-:Y:S01]  /*2530*/  VIADD R0, R3, 0xa0 ;  /* 0x000000a003007836 */ /* 0x000fe20000000000 */
[----:B------:R-:W-:Y:S02]  /*2540*/  @P0 SHF.R.U32.HI R4, RZ, 0x10, R5 ;  /* 0x00000010ff040819 */ /* 0x000fe40000011605 */
[----:B------:R-:W-:Y:S02]  /*2550*/  @P0 R2UR UR6, R2 ;  /* 0x00000000020602ca */ /* 0x000fe400000e0000 */
[----:B------:R-:W-:-:S02]  /*2560*/  PRMT R0, RZ, 0x654, R0 ;  /* 0x00000654ff007816 */ /* 0x000fc40000000000 */
[----:B------:R-:W-:Y:S02]  /*2570*/  @P0 R2UR UR4, R4 ;  /* 0x00000000040402ca */ /* 0x000fe400000e0000 */
[----:B------:R1:W-:Y:S03]  /*2580*/  SYNCS.ARRIVE.TRANS64.RED.A1T0 RZ, [R0+URZ], RZ ;  /* 0x000000ff00ff79a7 */ /* 0x0003e600081004ff */
[----:B------:R-:W-:-:S04]  /*2590*/  @UP1 UMOV UR43, UR5 ;  /* 0x00000005002b1c82 */ /* 0x000fc80008000000 */
[----:B------:R-:W-:-:S04]  /*25a0*/  @UP1 UMOV UR44, UR6 ;  /* 0x00000006002c1c82 */ /* 0x000fc80008000000 */
[----:B------:R-:W-:Y:S01]  /*25b0*/  @UP1 UMOV UR36, UR4 ;  /* 0x0000000400241c82 */ /* 0x000fe20008000000 */
[----:B------:R-:W-:Y:S05]  /*25c0*/  BRA.U !UP0, `(.L_x_42) ;  /* 0x0000000108d47547 */ /* 0x000fea000b800000 */
[----:B------:R-:W2:Y:S01]  /*25d0*/  LDCU.128 UR16, c[0x0][0xb10] ;  /* 0x00016200ff1077ac */ /* 0x000ea20008000c00 */
[----:B------:R-:W3:Y:S01]  /*25e0*/  LDCU UR23, c[0x0][0xb20] ;  /* 0x00016400ff1777ac */ /* 0x000ee20008000800 */
[----:B------:R-:W4:Y:S01]  /*25f0*/  LDCU UR22, c[0x0][0xb0c] ;  /* 0x00016180ff1677ac */ /* 0x000f220008000800 */
[----:B------:R-:W1:Y:S01]  /*2600*/  LDCU.64 UR8, c[0x0][0xb28] ;  /* 0x00016500ff0877ac */ /* 0x000e620008000a00 */
[----:B------:R-:W-:Y:S02]  /*2610*/  UISETP.NE.AND UP3, UPT, UR42, 0x1, UPT ;  /* 0x000000012a00788c */ /* 0x000fe4000bf65270 */
[----:B--2---:R-:W-:Y:S02]  /*2620*/  UIMAD.WIDE.U32 UR6, UR45, UR19, URZ ;  /* 0x000000132d0672a5 */ /* 0x004fe4000f8e00ff */
[----:B------:R-:W-:Y:S02]  /*2630*/  UIMAD.WIDE.U32 UR4, UR46, UR16, URZ ;  /* 0x000000102e0472a5 */ /* 0x000fe4000f8e00ff */
[----:B------:R-:W-:-:S02]  /*2640*/  UISETP.NE.AND UP0, UPT, UR18, 0x1, UPT ;  /* 0x000000011200788c */ /* 0x000fc4000bf05270 */
[----:B------:R-:W-:Y:S01]  /*2650*/  UIMAD.WIDE.U32 UR20, UR43, UR19, URZ ;  /* 0x000000132b1472a5 */ /* 0x000fe2000f8e00ff */
[----:B------:R-:W-:Y:S02]  /*2660*/  UMOV UR6, UR7 ;  /* 0x0000000700067c82 */ /* 0x000fe40008000000 */
[----:B------:R-:W-:Y:S01]  /*2670*/  UMOV UR4, UR5 ;  /* 0x0000000500047c82 */ /* 0x000fe20008000000 */
[----:B---3--:R-:W-:Y:S02]  /*2680*/  USHF.R.U32.HI UR6, URZ, UR23, UR6 ;  /* 0x00000017ff067299 */ /* 0x008fe40008011606 */
[----:B----4-:R-:W-:Y:S02]  /*2690*/  UISETP.NE.AND UP2, UPT, UR22, 0x1, UPT ;  /* 0x000000011600788c */ /* 0x010fe4000bf45270 */
[----:B------:R-:W-:Y:S02]  /*26a0*/  USHF.R.U32.HI UR4, URZ, UR17, UR4 ;  /* 0x00000011ff047299 */ /* 0x000fe40008011604 */
[----:B------:R-:W-:-:S02]  /*26b0*/  USEL UR5, UR45, UR6, !UP0 ;  /* 0x000000062d057287 */ /* 0x000fc4000c000000 */
[----:B------:R-:W-:Y:S02]  /*26c0*/  USEL UR6, UR46, UR4, !UP2 ;  /* 0x000000042e067287 */ /* 0x000fe4000d000000 */
[----:B-1----:R-:W-:Y:S01]  /*26d0*/  UIMAD.WIDE.U32 UR10, UR5, UR8, URZ ;  /* 0x00000008050a72a5 */ /* 0x002fe2000f8e00ff */
[----:B------:R-:W-:Y:S01]  /*26e0*/  UMOV UR4, UR21 ;  /* 0x0000001500047c82 */ /* 0x000fe20008000000 */
[----:B------:R-:W-:Y:S02]  /*26f0*/  UIMAD.WIDE.U32 UR12, UR44, UR16, URZ ;  /* 0x000000102c0c72a5 */ /* 0x000fe4000f8e00ff */
[----:B------:R-:W-:-:S03]  /*2700*/  UIMAD.WIDE.U32 UR20, UR6, UR8, URZ ;  /* 0x00000008061472a5 */ /* 0x000fc6000f8e00ff */
[----:B------:R-:W-:Y:S01]  /*2710*/  UMOV UR10, UR11 ;  /* 0x0000000b000a7c82 */ /* 0x000fe20008000000 */
[----:B------:R-:W-:Y:S02]  /*2720*/  USHF.R.U32.HI UR4, URZ, UR23, UR4 ;  /* 0x00000017ff047299 */ /* 0x000fe40008011604 */
[----:B------:R-:W-:Y:S01]  /*2730*/  @UP3 USHF.R.U32.HI UR5, URZ, UR9, UR10 ;  /* 0x00000009ff053299 */ /* 0x000fe2000801160a */
[----:B------:R-:W-:Y:S01]  /*2740*/  UMOV UR12, UR13 ;  /* 0x0000000d000c7c82 */ /* 0x000fe20008000000 */
[----:B------:R-:W-:Y:S01]  /*2750*/  UMOV UR20, UR21 ;  /* 0x0000001500147c82 */ /* 0x000fe20008000000 */
[----:B------:R-:W-:Y:S02]  /*2760*/  USHF.R.U32.HI UR17, URZ, UR17, UR12 ;  /* 0x00000011ff117299 */ /* 0x000fe4000801160c */
[----:B------:R-:W-:Y:S02]  /*2770*/  USEL UR4, UR43, UR4, !UP0 ;  /* 0x000000042b047287 */ /* 0x000fe4000c000000 */
[----:B------:R-:W-:-:S02]  /*2780*/  @UP3 USHF.R.U32.HI UR6, URZ, UR9, UR20 ;  /* 0x00000009ff063299 */ /* 0x000fc40008011614 */
[----:B------:R-:W-:Y:S02]  /*2790*/  UIMAD UR7, UR42, UR5, URZ ;  /* 0x000000052a0772a4 */ /* 0x000fe4000f8e02ff */
[----:B------:R-:W-:Y:S02]  /*27a0*/  USEL UR5, UR44, UR17, !UP2 ;  /* 0x000000112c057287 */ /* 0x000fe4000d000000 */
[----:B------:R-:W-:Y:S02]  /*27b0*/  UIMAD UR10, UR42, UR6, URZ ;  /* 0x000000062a0a72a4 */ /* 0x000fe4000f8e02ff */
[----:B------:R-:W-:Y:S02]  /*27c0*/  UISETP.GE.AND UP0, UPT, UR4, UR7, UPT ;  /* 0x000000070400728c */ /* 0x000fe4000bf06270 */
[----:B------:R-:W-:Y:S02]  /*27d0*/  UIMAD.WIDE.U32 UR12, UR4, UR8, URZ ;  /* 0x00000008040c72a5 */ /* 0x000fe4000f8e00ff */
[----:B------:R-:W-:-:S02]  /*27e0*/  UISETP.GE.OR UP0, UPT, UR5, UR10, UP0 ;  /* 0x0000000a0500728c */ /* 0x000fc40008706670 */
        /* <DEDUP_REMOVED lines=19> */
.L_x_42:
[----:B------:R-:W2:Y:S02]  /*2920*/  LDCU UR4, c[0x0][0xb30] ;  /* 0x00016600ff0477ac */ /* 0x000ea40008000800 */
[----:B--2---:R-:W-:-:S09]  /*2930*/  UISETP.NE.AND UP0, UPT, UR4, 0x1, UPT ;  /* 0x000000010400788c */ /* 0x004fd2000bf05270 */
[----:B------:R-:W-:Y:S05]  /*2940*/  BRA.U UP0, `(.L_x_43) ;  /* 0x0000000100447547 */ /* 0x000fea000b800000 */
[----:B------:R-:W2:Y:S01]  /*2950*/  LDCU.128 UR8, c[0x0][0xb10] ;  /* 0x00016200ff0877ac */ /* 0x000ea20008000c00 */
[----:B------:R-:W3:Y:S01]  /*2960*/  LDCU UR12, c[0x0][0xb0c] ;  /* 0x00016180ff0c77ac */ /* 0x000ee20008000800 */
[----:B------:R-:W4:Y:S01]  /*2970*/  LDCU UR13, c[0x0][0xb20] ;  /* 0x00016400ff0d77ac */ /* 0x000f220008000800 */
[----:B--2---:R-:W-:Y:S02]  /*2980*/  UIMAD.WIDE.U32 UR6, UR44, UR8, URZ ;  /* 0x000000082c0672a5 */ /* 0x004fe4000f8e00ff */
[----:B------:R-:W-:Y:S02]  /*2990*/  UIMAD.WIDE.U32 UR4, UR43, UR11, URZ ;  /* 0x0000000b2b0472a5 */ /* 0x000fe4000f8e00ff */
[----:B---3--:R-:W-:Y:S02]  /*29a0*/  UISETP.NE.AND UP2, UPT, UR12, 0x1, UPT ;  /* 0x000000010c00788c */ /* 0x008fe4000bf45270 */
[----:B------:R-:W-:Y:S01]  /*29b0*/  UISETP.NE.AND UP0, UPT, UR10, 0x1, UPT ;  /* 0x000000010a00788c */ /* 0x000fe2000bf05270 */
[----:B------:R-:W-:-:S02]  /*29c0*/  UMOV UR6, UR7 ;  /* 0x0000000700067c82 */ /* 0x000fc40008000000 */
[----:B------:R-:W-:Y:S01]  /*29d0*/  UMOV UR4, UR5 ;  /* 0x0000000500047c82 */ /* 0x000fe20008000000 */
[----:B------:R-:W-:Y:S02]  /*29e0*/  USHF.R.U32.HI UR9, URZ, UR9, UR6 ;  /* 0x00000009ff097299 */ /* 0x000fe40008011606 */
[----:B----4-:R-:W-:Y:S02]  /*29f0*/  USHF.R.U32.HI UR4, URZ, UR13, UR4 ;  /* 0x0000000dff047299 */ /* 0x010fe40008011604 */
[----:B------:R-:W-:Y:S02]  /*2a00*/  USEL UR5, UR44, UR9, !UP2 ;  /* 0x000000092c057287 */ /* 0x000fe4000d000000 */
[----:B------:R-:W-:-:S04]  /*2a10*/  USEL UR4, UR43, UR4, !UP0 ;  /* 0x000000042b047287 */ /* 0x000fc8000c000000 */
[----:B------:R-:W-:Y:S02]  /*2a20*/  UIADD3 UR6, UPT, UPT, UR5, -UR4, URZ ;  /* 0x8000000405067290 */ /* 0x000fe4000fffe0ff */
[----:B------:R-:W-:Y:S02]  /*2a30*/  UIADD3 UR4, UPT, UPT, -UR5, UR4, URZ ;  /* 0x0000000405047290 */ /* 0x000fe4000fffe1ff */
[----:B------:R-:W-:Y:S02]  /*2a40*/  UIMAD UR43, UR6, UR10, UR43 ;  /* 0x0000000a062b72a4 */ /* 0x000fe4000f8e022b */
[----:B------:R-:W-:-:S12]  /*2a50*/  UIMAD UR44, UR4, UR12, UR44 ;  /* 0x0000000c042c72a4 */ /* 0x000fd8000f8e022c */
.L_x_43:
[----:B------:R-:W-:Y:S01]  /*2a60*/  VIADD R11, R11, 0x1 ;  /* 0x000000010b0b7836 */ /* 0x000fe20000000000 */
[----:B------:R-:W-:Y:S02]  /*2a70*/  R2UR UR5, R87 ;  /* 0x00000000570572ca */ /* 0x000fe400000e0000 */
[----:B------:R-:W-:Y:S02]  /*2a80*/  R2UR UR4, R86 ;  /* 0x00000000560472ca */ /* 0x000fe400000e0000 */
[C---:B------:R-:W-:Y:S02]  /*2a90*/  ISETP.NE.AND P0, PT, R11.reuse, 0x2, PT ;  /* 0x000000020b00780c */ /* 0x040fe40003f05270 */
[----:B------:R-:W-:Y:S02]  /*2aa0*/  PLOP3.LUT P1, PT, PT, PT, PT, 0x80, 0x8 ;  /* 0x000000000008781c */ /* 0x000fe40003f2f070 */
[----:B------:R-:W-:Y:S02]  /*2ab0*/  SEL R3, RZ, 0x1, P0 ;  /* 0x00000001ff037807 */ /* 0x000fe40000000000 */
[----:B------:R-:W-:-:S02]  /*2ac0*/  SEL R11, R11, RZ, P0 ;  /* 0x000000ff0b0b7207 */ /* 0x000fc40000000000 */
[----:B------:R-:W-:Y:S01]  /*2ad0*/  LOP3.LUT R10, R10, R3, RZ, 0x3c, !PT ;  /* 0x000000030a0a7212 */ /* 0x000fe200078e3cff */
[----:B------:R-:W-:Y:S02]  /*2ae0*/  UIADD3 UR25, UPT, UPT, UR44, UR5, URZ ;  /* 0x000000052c197290 */ /* 0x000fe4000fffe0ff */
[----:B------:R-:W-:Y:S01]  /*2af0*/  UIADD3 UR26, UPT, UPT, UR43, UR4, URZ ;  /* 0x000000042b1a7290 */ /* 0x000fe2000fffe0ff */
[----:B------:R-:W-:Y:S11]  /*2b00*/  BRA.U UP1, `(.L_x_44) ;  /* 0xffffffed01b07547 */ /* 0x000ff6000b83ffff */
[----:B------:R-:W-:Y:S01]  /*2b10*/  UIADD3 UR14, UPT, UPT, UR14, 0x28, URZ ;  /* 0x000000280e0e7890 */ /* 0x000fe2000fffe0ff */
[----:B------:R-:W-:-:S03]  /*2b20*/  SHF.L.U32 R3, R12, 0x1f, RZ ;  /* 0x0000001f0c037819 */ /* 0x000fc600000006ff */
[----:B------:R-:W-:-:S09]  /*2b30*/  ULEA UR4, UR15, UR14, 0x3 ;  /* 0x0000000e0f047291 */ /* 0x000fd2000f8e18ff */
[----:B------:R-:W2:Y:S02]  /*2b40*/  SYNCS.PHASECHK.TRANS64.TRYWAIT P0, [UR4], R3 ;  /* 0x00000003ff0075a7 */ /* 0x000ea40008001104 */
[----:B--2---:R-:W-:Y:S05]  /*2b50*/  @!P0 BRA `(.L_x_45) ;  /* 0x0000005c002c8947 */ /* 0x004fea0003800000 */
.L_x_141:
[----:B------:R-:W-:-:S04]  /*2b60*/  UIADD3 UR4, UPT, UPT, UR15, 0x1, URZ ;  /* 0x000000010f047890 */ /* 0x000fc8000fffe0ff */
[----:B------:R-:W-:-:S04]  /*2b70*/  UISETP.NE.AND UP0, UPT, UR4, 0x5, UPT ;  /* 0x000000050400788c */ /* 0x000fc8000bf05270 */
[----:B------:R-:W-:Y:S02]  /*2b80*/  USEL UR6, URZ, 0x1, UP0 ;  /* 0x00000001ff067887 */ /* 0x000fe40008000000 */
[----:B------:R-:W-:-:S04]  /*2b90*/  USEL UR4, UR4, URZ, UP0 ;  /* 0x000000ff04047287 */ /* 0x000fc80008000000 */
[----:B------:R-:W-:Y:S01]  /*2ba0*/  ULEA UR5, UR4, UR14, 0x3 ;  /* 0x0000000e04057291 */ /* 0x000fe2000f8e18ff */
[----:B------:R-:W-:-:S04]  /*2bb0*/  LOP3.LUT R2, R12, UR6, RZ, 0x3c, !PT ;  /* 0x000000060c027c12 */ /* 0x000fc8000f8e3cff */
[----:B-1----:R-:W-:-:S04]  /*2bc0*/  SHF.L.U32 R3, R2, 0x1f, RZ ;  /* 0x0000001f02037819 */ /* 0x002fc800000006ff */
[----:B------:R-:W1:Y:S02]  /*2bd0*/  SYNCS.PHASECHK.TRANS64.TRYWAIT P0, [UR5], R3 ;  /* 0x00000003ff0075a7 */ /* 0x000e640008001105 */
[----:B-1----:R-:W-:Y:S05]  /*2be0*/  @!P0 BRA `(.L_x_46) ;  /* 0x0000005c00208947 */ /* 0x002fea0003800000 */
.L_x_143:
        /* <DEDUP_REMOVED lines=9> */
.L_x_145:
        /* <DEDUP_REMOVED lines=9> */
.L_x_147:
[----:B------:R-:W-:-:S04]  /*2d10*/  UIADD3 UR4, UPT, UPT, UR4, 0x1, URZ ;  /* 0x0000000104047890 */ /* 0x000fc8000fffe0ff */
[----:B------:R-:W-:-:S04]  /*2d20*/  UISETP.NE.AND UP0, UPT, UR4, 0x5, UPT ;  /* 0x000000050400788c */ /* 0x000fc8000bf05270 */
[----:B------:R-:W-:Y:S02]  /*2d30*/  USEL UR5, URZ, 0x1, UP0 ;  /* 0x00000001ff057887 */ /* 0x000fe40008000000 */
[----:B------:R-:W-:-:S04]  /*2d40*/  USEL UR4, UR4, URZ, UP0 ;  /* 0x000000ff04047287 */ /* 0x000fc80008000000 */
[----:B------:R-:W-:Y:S01]  /*2d50*/  ULEA UR4, UR4, UR14, 0x3 ;  /* 0x0000000e04047291 */ /* 0x000fe2000f8e18ff */
[----:B-1----:R-:W-:-:S04]  /*2d60*/  LOP3.LUT R3, R2, UR5, RZ, 0x3c, !PT ;  /* 0x0000000502037c12 */ /* 0x002fc8000f8e3cff */
[----:B------:R-:W-:Y:S01]  /*2d70*/  SHF.L.U32 R3, R3, 0x1f, RZ ;  /* 0x0000001f03037819 */ /* 0x000fe200000006ff */
[----:B------:R-:W-:-:S07]  /*2d80*/  IMAD.U32 R0, RZ, RZ, UR4 ;  /* 0x00000004ff007e24 */ /* 0x000fce000f8e00ff */
.L_x_49:
[----:B-1----:R1:W2:Y:S02]  /*2d90*/  SYNCS.PHASECHK.TRANS64.TRYWAIT P0, [R0+URZ], R3 ;  /* 0x00000003000075a7 */ /* 0x0022a400080011ff */
[----:B--2---:R-:W-:Y:S05]  /*2da0*/  @!P0 NANOSLEEP.SYNCS 0x989680 ;  /* 0x009896800000895d */ /* 0x004fea0003900000 */
[----:B------:R-:W2:Y:S02]  /*2db0*/  @!P0 SYNCS.PHASECHK.TRANS64 P0, [R0+URZ], R3 ;  /* 0x00000003000085a7 */ /* 0x000ea400080010ff */
[----:B--2---:R-:W-:Y:S05]  /*2dc0*/  @P0 EXIT ;  /* 0x000000000000094d */ /* 0x004fea0003800000 */
[----:B------:R-:W-:Y:S05]  /*2dd0*/  BRA `(.L_x_49) ;  /* 0xfffffffc00ec7947 */ /* 0x000fea000383ffff */
.L_x_22:
[----:B------:R-:W-:-:S04]  /*2de0*/  UISETP.NE.AND UP0, UPT, UR55, URZ, UPT ;  /* 0x000000ff3700728c */ /* 0x000fc8000bf05270 */
[----:B------:R-:W-:-:S09]  /*2df0*/  UISETP.NE.OR UP0, UPT, UR18, 0x1, UP0 ;  /* 0x000000011200788c */ /* 0x000fd20008705670 */
[----:B------:R-:W-:Y:S05]  /*2e00*/  BRA.U UP0, `(.L_x_50) ;  /* 0x0000000500487547 */ /* 0x000fea000b800000 */
[----:B------:R-:W-:Y:S01]  /*2e10*/  ISETP.GE.U32.AND P2, PT, R3, 0x4, PT ;  /* 0x000000040300780c */ /* 0x000fe20003f46070 */
[----:B------:R-:W-:Y:S01]  /*2e20*/  IMAD.MOV.U32 R12, RZ, RZ, 0x1 ;  /* 0x00000001ff0c7424 */ /* 0x000fe200078e00ff */
[----:B------:R-:W-:Y:S02]  /*2e30*/  CS2R R10, SRZ ;  /* 0x00000000000a7805 */ /* 0x000fe4000001ff00 */
[----:B------:R-:W-:Y:S01]  /*2e40*/  CS2R R8, SRZ ;  /* 0x0000000000087805 */ /* 0x000fe2000001ff00 */
[----:B------:R-:W-:Y:S01]  /*2e50*/  UMOV UR6, 0x400 ;  /* 0x0000040000067882 */ /* 0x000fe20000000000 */
[----:B------:R-:W-:Y:S01]  /*2e60*/  UMOV UR5, URZ ;  /* 0x000000ff00057c82 */ /* 0x000fe20008000000 */
[----:B------:R-:W-:-:S12]  /*2e70*/  ULEA UR6, UR55, UR6, 0x18 ;  /* 0x0000000637067291 */ /* 0x000fd8000f8ec0ff */
.L_x_54:
[----:B------:R-:W-:Y:S02]  /*2e80*/  LEA R0, R8, UR6, 0x3 ;  /* 0x0000000608007c11 */ /* 0x000fe4000f8e18ff */
[----:B------:R-:W-:-:S03]  /*2e90*/  SHF.L.U32 R5, R9, 0x1f, RZ ;  /* 0x0000001f09057819 */ /* 0x000fc600000006ff */
[----:B------:R-:W-:Y:S01]  /*2ea0*/  VIADD R4, R0, 0x100 ;  /* 0x0000010000047836 */ /* 0x000fe20000000000 */
[----:B------:R-:W1:Y:S02]  /*2eb0*/  SYNCS.PHASECHK.TRANS64.TRYWAIT P0, [R0+URZ+0xf0], R5 ;  /* 0x0000f005000075a7 */ /* 0x000e6400080011ff */
[----:B-1----:R-:W-:Y:S05]  /*2ec0*/  @!P0 BRA `(.L_x_51) ;  /* 0x0000005800b08947 */ /* 0x002fea0003800000 */
.L_x_148:
[----:B------:R-:W-:Y:S01]  /*2ed0*/  ULEA UR4, UR5, UR6, 0x3 ;  /* 0x0000000605047291 */ /* 0x000fe2000f8e18ff */
[----:B------:R-:W-:Y:S01]  /*2ee0*/  PRMT R4, RZ, 0x654, R4 ;  /* 0x00000654ff047816 */ /* 0x000fe20000000004 */
[----:B-1----:R-:W-:Y:S01]  /*2ef0*/  @!P2 IMAD.MOV.U32 R5, RZ, RZ, 0x10 ;  /* 0x00000010ff05a424 */ /* 0x002fe200078e00ff */
[----:B------:R-:W-:Y:S01]  /*2f00*/  SHF.L.U32 R7, R12, 0x1f, RZ ;  /* 0x0000001f0c077819 */ /* 0x000fe200000006ff */
[----:B------:R-:W-:Y:S01]  /*2f10*/  UIADD3 UR7, UPT, UPT, UR4, 0x90, URZ ;  /* 0x0000009004077890 */ /* 0x000fe2000fffe0ff */
[----:B------:R1:W-:Y:S05]  /*2f20*/  SYNCS.ARRIVE.TRANS64.RED.A1T0 RZ, [R4+URZ], RZ ;  /* 0x000000ff04ff79a7 */ /* 0x0003ea00081004ff */
[----:B------:R-:W-:Y:S01]  /*2f30*/  IMAD.U32 R0, RZ, RZ, UR7 ;  /* 0x00000007ff007e24 */ /* 0x000fe2000f8e00ff */
[----:B------:R-:W2:Y:S04]  /*2f40*/  SYNCS.PHASECHK.TRANS64.TRYWAIT P0, [UR4+0xa0], R7 ;  /* 0x0000a007ff0075a7 */ /* 0x000ea80008001104 */
[----:B------:R-:W-:Y:S01]  /*2f50*/  PRMT R13, R3, 0x654, R0 ;  /* 0x00000654030d7816 */ /* 0x000fe20000000000 */
[----:B-12---:R-:W-:Y:S06]  /*2f60*/  @!P0 BRA `(.L_x_52) ;  /* 0x00000058009c8947 */ /* 0x006fec0003800000 */
.L_x_150:
[----:B------:R-:W-:Y:S01]  /*2f70*/  ULEA UR8, UR5, UR6, 0x4 ;  /* 0x0000000605087291 */ /* 0x000fe2000f8e20ff */
[----:B------:R-:W-:Y:S01]  /*2f80*/  SEL R2, R13, R2, !P2 ;  /* 0x000000020d027207 */ /* 0x000fe20005000000 */
[----:B------:R-:W-:Y:S01]  /*2f90*/  UIADD3 UR9, UPT, UPT, UR4, 0x90, URZ ;  /* 0x0000009004097890 */ /* 0x000fe2000fffe0ff */
[----:B-1----:R-:W-:Y:S01]  /*2fa0*/  LEA R0, R11, UR6, 0x3 ;  /* 0x000000060b007c11 */ /* 0x002fe2000f8e18ff */
[----:B------:R-:W-:Y:S01]  /*2fb0*/  UIADD3 UR8, UPT, UPT, UR8, 0x120, URZ ;  /* 0x0000012008087890 */ /* 0x000fe2000fffe0ff */
[----:B------:R1:W-:Y:S01]  /*2fc0*/  @!P2 SYNCS.ARRIVE.TRANS64.RED RZ, [R2+URZ], R5 ;  /* 0x0000000502ffa9a7 */ /* 0x0003e200080004ff */
[----:B------:R-:W-:Y:S01]  /*2fd0*/  UIADD3 UR4, UPT, UPT, UR5, 0x1, URZ ;  /* 0x0000000105047890 */ /* 0x000fe2000fffe0ff */
[----:B------:R-:W-:-:S03]  /*2fe0*/  VIADD R8, R8, 0x1 ;  /* 0x0000000108087836 */ /* 0x000fc60000000000 */
[----:B------:R-:W-:Y:S02]  /*2ff0*/  UISETP.NE.AND UP0, UPT, UR4, 0x2, UPT ;  /* 0x000000020400788c */ /* 0x000fe4000bf05270 */
[----:B------:R-:W-:Y:S01]  /*3000*/  ISETP.NE.AND P0, PT, R8, 0x2, PT ;  /* 0x000000020800780c */ /* 0x000fe20003f05270 */
[----:B------:R-:W-:Y:S06]  /*3010*/  UGETNEXTWORKID.BROADCAST [UR8], [UR9] ;  /* 0x00000000080073ca */ /* 0x000fec0008000100 */
[----:B------:R-:W-:Y:S02]  /*3020*/  USEL UR7, URZ, 0x1, UP0 ;  /* 0x00000001ff077887 */ /* 0x000fe40008000000 */
[----:B------:R-:W-:-:S04]  /*3030*/  USEL UR5, UR4, URZ, UP0 ;  /* 0x000000ff04057287 */ /* 0x000fc80008000000 */
[----:B------:R-:W-:Y:S02]  /*3040*/  LOP3.LUT R12, R12, UR7, RZ, 0x3c, !PT ;  /* 0x000000070c0c7c12 */ /* 0x000fe4000f8e3cff */
[----:B-1----:R-:W-:-:S04]  /*3050*/  SHF.L.U32 R5, R10, 0x1f, RZ ;  /* 0x0000001f0a057819 */ /* 0x002fc800000006ff */
[----:B------:R-:W1:Y:S02]  /*3060*/  SYNCS.PHASECHK.TRANS64.TRYWAIT P1, [R0+URZ+0x90], R5 ;  /* 0x00009005000075a7 */ /* 0x000e6400080211ff */
[----:B-1----:R-:W-:Y:S05]  /*3070*/  @!P1 BRA `(.L_x_53) ;  /* 0x0000005800709947 */ /* 0x002fea0003800000 */
.L_x_151:
[C---:B------:R-:W-:Y:S01]  /*3080*/  LEA R4, R11.reuse, UR6, 0x4 ;  /* 0x000000060b047c11 */ /* 0x040fe2000f8e20ff */
[----:B-1----:R-:W-:Y:S01]  /*3090*/  VIADD R0, R0, 0xa0 ;  /* 0x000000a000007836 */ /* 0x002fe20000000000 */
[----:B------:R-:W-:Y:S01]  /*30a0*/  SEL R8, R8, RZ, P0 ;  /* 0x000000ff08087207 */ /* 0x000fe20000000000 */
[----:B------:R-:W-:-:S03]  /*30b0*/  VIADD R11, R11, 0x1 ;  /* 0x000000010b0b7836 */ /* 0x000fc60000000000 */
[----:B------:R-:W1:Y:S01]  /*30c0*/  LDS.128 R4, [R4+0x120] ;  /* 0x0001200004047984 */ /* 0x000e620000000c00 */
[----:B------:R-:W-:Y:S02]  /*30d0*/  PRMT R0, RZ, 0x654, R0 ;  /* 0x00000654ff007816 */ /* 0x000fe40000000000 */
[C---:B------:R-:W-:Y:S01]  /*30e0*/  ISETP.NE.AND P1, PT, R11.reuse, 0x2, PT ;  /* 0x000000020b00780c */ /* 0x040fe20003f25270 */
[----:B------:R-:W-:Y:S01]  /*30f0*/  @!PT LDS RZ, [RZ] ;  /* 0x00000000fffff984 */ /* 0x000fe20000000800 */
[----:B------:R-:W-:Y:S01]  /*3100*/  @!PT LDS RZ, [RZ] ;  /* 0x00000000fffff984 */ /* 0x000fe20000000800 */
[----:B------:R-:W-:Y:S01]  /*3110*/  @!PT LDS RZ, [RZ] ;  /* 0x00000000fffff984 */ /* 0x000fe20000000800 */
[----:B------:R-:W-:Y:S01]  /*3120*/  @!PT LDS RZ, [RZ] ;  /* 0x00000000fffff984 */ /* 0x000fe20000000800 */
[----:B------:R2:W-:Y:S06]  /*3130*/  MEMBAR.ALL.CTA ;  /* 0x0000000000007992 */ /* 0x0005ec0000008000 */
[----:B--2---:R-:W2:Y:S01]  /*3140*/  FENCE.VIEW.ASYNC.S ;  /* 0x00000000000073c6 */ /* 0x004ea20000000000 */
[----:B------:R-:W-:Y:S01]  /*3150*/  SEL R11, R11, RZ, P1 ;  /* 0x000000ff0b0b7207 */ /* 0x000fe20000800000 */
[----:B--2---:R2:W-:Y:S01]  /*3160*/  SYNCS.ARRIVE.TRANS64.RED.A1T0 RZ, [R0+URZ], RZ ;  /* 0x000000ff00ff79a7 */ /* 0x0045e200081004ff */
[----:B-1----:R-:W-:-:S02]  /*3170*/  LOP3.LUT P3, RZ, R6, 0x1, RZ, 0xc0, !PT ;  /* 0x0000000106ff7812 */ /* 0x002fc4000786c0ff */
[----:B------:R-:W-:-:S04]  /*3180*/  SEL R5, RZ, 0x1, P1 ;  /* 0x00000001ff057807 */ /* 0x000fc80000800000 */
[----:B------:R-:W-:Y:S02]  /*3190*/  LOP3.LUT R10, R10, R5, RZ, 0x3c, !PT ;  /* 0x000000050a0a7212 */ /* 0x000fe400078e3cff */
[----:B--2---:R-:W-:-:S04]  /*31a0*/  SEL R0, RZ, 0x1, P0 ;  /* 0x00000001ff007807 */ /* 0x004fc80000000000 */
[----:B------:R-:W-:Y:S01]  /*31b0*/  LOP3.LUT R9, R9, R0, RZ, 0x3c, !PT ;  /* 0x0000000009097212 */ /* 0x000fe200078e3cff */
[----:B------:R-:W-:Y:S06]  /*31c0*/  @P3 BRA `(.L_x_54) ;  /* 0xfffffffc002c3947 */ /* 0x000fec000383ffff */
[----:B------:R-:W-:Y:S01]  /*31d0*/  ULEA UR4, UR5, UR6, 0x3 ;  /* 0x0000000605047291 */ /* 0x000fe2000f8e18ff */
[----:B------:R-:W-:-:S08]  /*31e0*/  SHF.L.U32 R3, R12, 0x1f, RZ ;  /* 0x0000001f0c037819 */ /* 0x000fd000000006ff */
[----:B------:R-:W1:Y:S02]  /*31f0*/  SYNCS.PHASECHK.TRANS64 P0, [UR4+0xa0], R3 ;  /* 0x0000a003ff0075a7 */ /* 0x000e640008001004 */
[----:B-1----:R-:W-:Y:S05]  /*3200*/  @P0 BRA `(.L_x_55) ;  /* 0x0000000000080947 */ /* 0x002fea0003800000 */
[----:B------:R-:W1:Y:S02]  /*3210*/  SYNCS.PHASECHK.TRANS64.TRYWAIT P0, [UR4+0xa0], R3 ;  /* 0x0000a003ff0075a7 */ /* 0x000e640008001104 */
[----:B-1----:R-:W-:Y:S05]  /*3220*/  @!P0 BRA `(.L_x_56) ;  /* 0x0000005800188947 */ /* 0x002fea0003800000 */
.L_x_55:
[----:B------:R-:W-:-:S04]  /*3230*/  UIADD3 UR7, UPT, UPT, UR5, 0x1, URZ ;  /* 0x0000000105077890 */ /* 0x000fc8000fffe0ff */
[----:B------:R-:W-:-:S04]  /*3240*/  UISETP.NE.AND UP0, UPT, UR7, 0x2, UPT ;  /* 0x000000020700788c */ /* 0x000fc8000bf05270 */
[----:B------:R-:W-:Y:S02]  /*3250*/  USEL UR8, URZ, 0x1, UP0 ;  /* 0x00000001ff087887 */ /* 0x000fe40008000000 */
[----:B------:R-:W-:-:S04]  /*3260*/  USEL UR7, UR7, URZ, UP0 ;  /* 0x000000ff07077287 */ /* 0x000fc80008000000 */
[----:B------:R-:W-:Y:S01]  /*3270*/  ULEA UR7, UR7, UR6, 0x3 ;  /* 0x0000000607077291 */ /* 0x000fe2000f8e18ff */
[----:B-1----:R-:W-:-:S04]  /*3280*/  LOP3.LUT R3, R12, UR8, RZ, 0x3c, !PT ;  /* 0x000000080c037c12 */ /* 0x002fc8000f8e3cff */
[----:B------:R-:W-:-:S04]  /*3290*/  SHF.L.U32 R0, R3, 0x1f, RZ ;  /* 0x0000001f03007819 */ /* 0x000fc800000006ff */
[----:B------:R-:W1:Y:S02]  /*32a0*/  SYNCS.PHASECHK.TRANS64 P0, [UR7+0xa0], R0 ;  /* 0x0000a000ff0075a7 */ /* 0x000e640008001007 */
[----:B-1----:R-:W-:Y:S05]  /*32b0*/  @P0 EXIT ;  /* 0x000000000000094d */ /* 0x002fea0003800000 */
[----:B------:R-:W-:Y:S02]  /*32c0*/  SHF.L.U32 R3, R3, 0x1f, RZ ;  /* 0x0000001f03037819 */ /* 0x000fe400000006ff */
[----:B------:R-:W-:-:S07]  /*32d0*/  MOV R0, UR7 ;  /* 0x0000000700007c02 */ /* 0x000fce0008000f00 */
.L_x_57:
[----:B-1----:R1:W2:Y:S02]  /*32e0*/  SYNCS.PHASECHK.TRANS64.TRYWAIT P0, [R0+URZ+0xa0], R3 ;  /* 0x0000a003000075a7 */ /* 0x0022a400080011ff */
[----:B--2---:R-:W-:Y:S05]  /*32f0*/  @!P0 NANOSLEEP.SYNCS 0x989680 ;  /* 0x009896800000895d */ /* 0x004fea0003900000 */
[----:B------:R-:W2:Y:S02]  /*3300*/  @!P0 SYNCS.PHASECHK.TRANS64 P0, [R0+URZ+0xa0], R3 ;  /* 0x0000a003000085a7 */ /* 0x000ea400080010ff */
[----:B--2---:R-:W-:Y:S05]  /*3310*/  @P0 EXIT ;  /* 0x000000000000094d */ /* 0x004fea0003800000 */
[----:B------:R-:W-:Y:S05]  /*3320*/  BRA `(.L_x_57) ;  /* 0xfffffffc00ec7947 */ /* 0x000fea000383ffff */
.L_x_50:
[----:B------:R-:W-:Y:S05]  /*3330*/  BRA.U UP4, `(.L_x_58) ;  /* 0x0000001504487547 */ /* 0x000fea000b800000 */
[----:B------:R-:W-:Y:S01]  /*3340*/  UMOV UR4, 0x40 ;  /* 0x0000004000047882 */ /* 0x000fe20000000000 */
[----:B------:R-:W-:Y:S01]  /*3350*/  NOP ;  /* 0x0000000000007918 */ /* 0x000fe20000000000 */
[----:B------:R-:W-:Y:S01]  /*3360*/  ULEA UR5, UR55, UR4, 0x18 ;  /* 0x0000000437057291 */ /* 0x000fe2000f8ec0ff */
[----:B------:R-:W-:Y:S02]  /*3370*/  UMOV UR6, 0x400 ;  /* 0x0000040000067882 */ /* 0x000fe40000000000 */
[----:B------:R-:W-:-:S06]  /*3380*/  ULEA UR6, UR55, UR6, 0x18 ;  /* 0x0000000637067291 */ /* 0x000fcc000f8ec0ff */
[----:B------:R-:W1:Y:S02]  /*3390*/  LDS.U8 R3, [UR5+0x1c] ;  /* 0x00001c05ff037984 */ /* 0x000e640008000000 */
[----:B-1----:R-:W-:-:S13]  /*33a0*/  ISETP.NE.AND P0, PT, R3, RZ, PT ;  /* 0x000000ff0300720c */ /* 0x002fda0003f05270 */
[----:B------:R-:W-:Y:S05]  /*33b0*/  @P0 BRA `(.L_x_59) ;  /* 0x0000000400080947 */ /* 0x000fea0003800000 */
[----:B------:R-:W-:Y:S02]  /*33c0*/  UISETP.NE.U32.AND UP1, UPT, UR68, 0x1, UPT ;  /* 0x000000014400788c */ /* 0x000fe4000bf25070 */
[----:B------:R-:W-:-:S07]  /*33d0*/  UIADD3 UR7, UPT, UPT, UR5, 0x8, URZ ;  /* 0x0000000805077890 */ /* 0x000fce000fffe0ff */
[----:B------:R-:W-:Y:S05]  /*33e0*/  BRA.U !UP1, `(.L_x_60) ;  /* 0x00000001099c7547 */ /* 0x000fea000b800000 */
[----:B------:R-:W-:Y:S01]  /*33f0*/  ELECT P0, URZ, PT ;  /* 0x0000000000ff782f */ /* 0x000fe20003800000 */
[----:B------:R-:W-:-:S12]  /*3400*/  BSSY B0, `(.L_x_60) ;  /* 0x0000025000007945 */ /* 0x000fd80003800000 */
[----:B------:R-:W-:Y:S05]  /*3410*/  @!P0 BRA `(.L_x_61) ;  /* 0x00000000008c8947 */ /* 0x000fea0003800000 */
[----:B------:R-:W-:-:S05]  /*3420*/  UMOV UR4, 0x10 ;  /* 0x0000001000047882 */ /* 0x000fca0000000000 */
[----:B------:R-:W-:Y:S04]  /*3430*/  DEPBAR.LE SB1, 0x36 ;  /* 0x00009d800000791a */ /* 0x000fe80000000000 */
[----:B------:R-:W1:Y:S02]  /*3440*/  UTCATOMSWS.2CTA.FIND_AND_SET.ALIGN UP0, UR4, UR4 ;  /* 0x00000004000475e3 */ /* 0x000e640008200800 */
[----:B-1----:R-:W-:Y:S01]  /*3450*/  MOV R10, UR4 ;  /* 0x00000004000a7c02 */ /* 0x002fe20008000f00 */
[----:B------:R-:W-:Y:S06]  /*3460*/  BRA.U UP0, `(.L_x_62) ;  /* 0x0000000100187547 */ /* 0x000fec000b800000 */
.L_x_63:
[----:B------:R-:W-:Y:S05]  /*3470*/  NANOSLEEP 0x64 ;  /* 0x000000640000795d */ /* 0x000fea0003800000 */
[----:B------:R-:W-:-:S05]  /*3480*/  UMOV UR4, 0x10 ;  /* 0x0000001000047882 */ /* 0x000fca0000000000 */
[----:B------:R-:W-:Y:S04]  /*3490*/  DEPBAR.LE SB1, 0x36 ;  /* 0x00009d800000791a */ /* 0x000fe80000000000 */
[----:B------:R-:W1:Y:S02]  /*34a0*/  UTCATOMSWS.2CTA.FIND_AND_SET.ALIGN UP0, UR4, UR4 ;  /* 0x00000004000475e3 */ /* 0x000e640008200800 */
[----:B-1----:R-:W-:Y:S01]  /*34b0*/  MOV R10, UR4 ;  /* 0x00000004000a7c02 */ /* 0x002fe20008000f00 */
[----:B------:R-:W-:Y:S05]  /*34c0*/  BRA.U !UP0, `(.L_x_63) ;  /* 0xfffffffd08e87547 */ /* 0x000fea000b83ffff */
.L_x_62:
[----:B------:R-:W1:Y:S01]  /*34d0*/  LDS R6, [UR5+0x10] ;  /* 0x00001005ff067984 */ /* 0x000e620008000800 */
[----:B------:R-:W-:Y:S01]  /*34e0*/  IMAD.U32 R3, RZ, RZ, UR6 ;  /* 0x00000006ff037e24 */ /* 0x000fe2000f8e00ff */
[----:B------:R-:W-:-:S03]  /*34f0*/  MOV R4, UR69 ;  /* 0x0000004500047c02 */ /* 0x000fc60008000f00 */
[----:B------:R-:W-:Y:S01]  /*3500*/  VIADD R3, R3, 0x140 ;  /* 0x0000014003037836 */ /* 0x000fe20000000000 */
[----:B-1----:R-:W-:-:S04]  /*3510*/  SHF.L.U32 R6, R6, 0x1f, RZ ;  /* 0x0000001f06067819 */ /* 0x002fc800000006ff */
[----:B------:R-:W1:Y:S02]  /*3520*/  SYNCS.PHASECHK.TRANS64.TRYWAIT P0, [UR5+0x8], R6 ;  /* 0x00000806ff0075a7 */ /* 0x000e640008001105 */
[----:B-1----:R-:W-:Y:S05]  /*3530*/  @P0 BRA `(.L_x_64) ;  /* 0x0000000000080947 */ /* 0x002fea0003800000 */
[----:B------:R-:W1:Y:S02]  /*3540*/  SYNCS.PHASECHK.TRANS64.TRYWAIT P0, [UR5+0x8], R6 ;  /* 0x00000806ff0075a7 */ /* 0x000e640008001105 */
[----:B-1----:R-:W-:Y:S05]  /*3550*/  @!P0 BRA `(.L_x_65) ;  /* 0x0000005400648947 */ /* 0x002fea0003800000 */
.L_x_64:
[----:B------:R-:W-:Y:S01]  /*3560*/  PRMT R4, R4, 0x654, R3 ;  /* 0x0000065404047816 */ /* 0x000fe20000000003 */
[----:B------:R-:W-:Y:S01]  /*3570*/  HFMA2 R3, -RZ, RZ, 0, 5.9604644775390625e-08 ;  /* 0x00000001ff037431 */ /* 0x000fe200000001ff */
[----:B------:R-:W-:Y:S01]  /*3580*/  UPRMT UR4, UR69, 0x654, UR7 ;  /* 0x0000065445047896 */ /* 0x000fe20008000007 */
[----:B------:R-:W-:Y:S02]  /*3590*/  IMAD.MOV.U32 R7, RZ, RZ, 0xffff ;  /* 0x0000ffffff077424 */ /* 0x000fe400078e00ff */
[----:B-1----:R-:W-:Y:S02]  /*35a0*/  IMAD.MOV.U32 R6, RZ, RZ, 0x4 ;  /* 0x00000004ff067424 */ /* 0x002fe400078e00ff */
[----:B------:R-:W-:Y:S01]  /*35b0*/  IMAD.SHL.U32 R9, R10, 0x20, RZ ;  /* 0x000000200a097824 */ /* 0x000fe200078e00ff */
[----:B------:R-:W-:Y:S02]  /*35c0*/  MOV R5, UR4 ;  /* 0x0000000400057c02 */ /* 0x000fe40008000f00 */
[-C--:B------:R-:W-:Y:S01]  /*35d0*/  SHF.L.U32 R8, R7, R10.reuse, RZ ;  /* 0x0000000a07087219 */ /* 0x080fe200000006ff */
[----:B------:R1:W-:Y:S01]  /*35e0*/  SYNCS.ARRIVE.TRANS64.RED RZ, [UR4], R6 ;  /* 0x00000006ffff79a7 */ /* 0x0003e20008000404 */
[----:B------:R-:W-:Y:S01]  /*35f0*/  SHF.L.U32 R7, R3, R10, RZ ;  /* 0x0000000a03077219 */ /* 0x000fe200000006ff */
[----:B------:R1:W-:Y:S04]  /*3600*/  STS [UR6+0x140], R9 ;  /* 0x00014009ff007988 */ /* 0x0003e80008000806 */
[----:B------:R1:W-:Y:S04]  /*3610*/  STAS [R4.64], R10 ;  /* 0x0000000a04007dbd */ /* 0x0003e8000c0008ff */
[----:B------:R1:W-:Y:S04]  /*3620*/  ATOMS.OR RZ, [UR5+0x14], R8 ;  /* 0x00001408ffff798c */ /* 0x0003e8000b000005 */
[----:B------:R1:W-:Y:S04]  /*3630*/  ATOMS.OR RZ, [UR5+0x18], R7 ;  /* 0x00001807ffff798c */ /* 0x0003e8000b000005 */
[----:B------:R1:W-:Y:S02]  /*3640*/  ATOMS.XOR RZ, [UR5+0x10], R3 ;  /* 0x00001003ffff798c */ /* 0x0003e4000b800005 */
.L_x_61:
[----:B------:R-:W-:Y:S05]  /*3650*/  BSYNC B0 ;  /* 0x0000000000007941 */ /* 0x000fea0003800000 */
.L_x_60:
[----:B------:R-:W-:Y:S05]  /*3660*/  BRA.U UP1, `(.L_x_66) ;  /* 0x00000001016c7547 */ /* 0x000fea000b800000 */
[----:B------:R-:W-:-:S03]  /*3670*/  UMOV UR4, 0xffffffff ;  /* 0xffffffff00047882 */ /* 0x000fc60000000000 */
[----:B------:R-:W-:Y:S05]  /*3680*/  BRA.DIV UR4, `(.L_x_67) ;  /* 0x0000005604307947 */ /* 0x000fea000b800000 */
[----:B------:R-:W-:-:S13]  /*3690*/  ELECT P0, URZ, PT ;  /* 0x0000000000ff782f */ /* 0x000fda0003800000 */
.L_x_155:
[----:B------:R-:W-:Y:S05]  /*36a0*/  @!P0 BRA `(.L_x_66) ;  /* 0x00000000005c8947 */ /* 0x000fea0003800000 */
[----:B-1----:R-:W1:Y:S02]  /*36b0*/  LDS R4, [UR5+0x10] ;  /* 0x00001005ff047984 */ /* 0x002e640008000800 */
[----:B-1----:R-:W-:-:S04]  /*36c0*/  SHF.L.U32 R4, R4, 0x1f, RZ ;  /* 0x0000001f04047819 */ /* 0x002fc800000006ff */
[----:B------:R-:W1:Y:S02]  /*36d0*/  SYNCS.PHASECHK.TRANS64.TRYWAIT P0, [UR5+0x8], R4 ;  /* 0x00000804ff0075a7 */ /* 0x000e640008001105 */
[----:B-1----:R-:W-:Y:S05]  /*36e0*/  @P0 BRA `(.L_x_68) ;  /* 0x0000000000080947 */ /* 0x002fea0003800000 */
[----:B------:R-:W1:Y:S02]  /*36f0*/  SYNCS.PHASECHK.TRANS64.TRYWAIT P0, [UR5+0x8], R4 ;  /* 0x00000804ff0075a7 */ /* 0x000e640008001105 */
[----:B-1----:R-:W-:Y:S05]  /*3700*/  @!P0 BRA `(.L_x_69) ;  /* 0x0000005400348947 */ /* 0x002fea0003800000 */
.L_x_68:
[----:B------:R-:W2:Y:S01]  /*3710*/  LDS R6, [UR6+0x140] ;  /* 0x00014006ff067984 */ /* 0x000ea20008000800 */
[----:B-1----:R-:W-:Y:S02]  /*3720*/  HFMA2 R3, -RZ, RZ, 0, 5.9604644775390625e-08 ;  /* 0x00000001ff037431 */ /* 0x002fe400000001ff */
[----:B------:R-:W-:Y:S01]  /*3730*/  IMAD.MOV.U32 R4, RZ, RZ, 0xffff ;  /* 0x0000ffffff047424 */ /* 0x000fe200078e00ff */
[----:B------:R-:W-:Y:S01]  /*3740*/  UPRMT UR4, UR69, 0x654, UR7 ;  /* 0x0000065445047896 */ /* 0x000fe20008000007 */
[----:B--2---:R-:W-:-:S03]  /*3750*/  IMAD.SHL.U32 R5, R6, 0x20, RZ ;  /* 0x0000002006057824 */ /* 0x004fc600078e00ff */
[-C--:B------:R-:W-:Y:S02]  /*3760*/  SHF.L.U32 R4, R4, R6.reuse, RZ ;  /* 0x0000000604047219 */ /* 0x080fe400000006ff */
[----:B------:R-:W-:Y:S01]  /*3770*/  SHF.L.U32 R6, R3, R6, RZ ;  /* 0x0000000603067219 */ /* 0x000fe200000006ff */
[----:B------:R2:W-:Y:S04]  /*3780*/  STS [UR6+0x140], R5 ;  /* 0x00014005ff007988 */ /* 0x0005e80008000806 */
[----:B------:R2:W-:Y:S04]  /*3790*/  ATOMS.OR RZ, [UR5+0x14], R4 ;  /* 0x00001404ffff798c */ /* 0x0005e8000b000005 */
[----:B------:R2:W-:Y:S01]  /*37a0*/  ATOMS.OR RZ, [UR5+0x18], R6 ;  /* 0x00001806ffff798c */ /* 0x0005e2000b000005 */
[----:B------:R-:W-:Y:S03]  /*37b0*/  SYNCS.ARRIVE.TRANS64.RED.A1T0 RZ, [UR4], RZ ;  /* 0x000000ffffff79a7 */ /* 0x000fe60008100404 */
[----:B------:R2:W-:Y:S01]  /*37c0*/  ATOMS.XOR RZ, [UR5+0x10], R3 ;  /* 0x00001003ffff798c */ /* 0x0005e2000b800005 */
[----:B------:R-:W-:Y:S05]  /*37d0*/  BRA `(.L_x_66) ;  /* 0x0000000000107947 */ /* 0x000fea0003800000 */
.L_x_59:
[----:B------:R-:W-:Y:S02]  /*37e0*/  MOV R3, 0xffffffff ;  /* 0xffffffff00037802 */ /* 0x000fe40000000f00 */
[----:B------:R-:W-:-:S03]  /*37f0*/  MOV R4, 0x3820 ;  /* 0x0000382000047802 */ /* 0x000fc60000000f00 */
[----:B------:R1:W-:Y:S04]  /*3800*/  STS [UR6+0x140], R3 ;  /* 0x00014003ff007988 */ /* 0x0003e80008000806 */
[----:B-1---5:R-:W-:Y:S05]  /*3810*/  CALL.REL.NOINC `($__internal_1_$__cuda_sm10x_tcgen05_guardrail_trap_phase_invalid_during_alloc) ;  /* 0x0000005800947944 */ /* 0x022fea0003c00000 */
.L_x_66:
[----:B------:R-:W-:Y:S05]  /*3820*/  WARPSYNC.ALL ;  /* 0x0000000000007948 */ /* 0x000fea0003800000 */
[----:B------:R-:W3:Y:S01]  /*3830*/  S2UR UR4, SR_CgaCtaId ;  /* 0x00000000000479c3 */ /* 0x000ee20000008800 */
[----:B------:R-:W-:Y:S01]  /*3840*/  UMOV UR41, 0x400 ;  /* 0x0000040000297882 */ /* 0x000fe20000000000 */
[----:B------:R-:W-:-:S06]  /*3850*/  NOP ;  /* 0x0000000000007918 */ /* 0x000fcc0000000000 */
[----:B------:R-:W-:Y:S06]  /*3860*/  BAR.ARV 0x6, 0xa0 ;  /* 0x0182800000007b1d */ /* 0x000fec0000002000 */
[----:B------:R-:W4:Y:S01]  /*3870*/  LDCU UR6, c[0x0][0x38c] ;  /* 0x00007180ff0677ac */ /* 0x000f220008000800 */
[----:B------:R-:W-:Y:S01]  /*3880*/  LOP3.LUT R0, R0, 0xffff, RZ, 0xc0, !PT ;  /* 0x0000ffff00007812 */ /* 0x000fe200078ec0ff */
[----:B-1----:R-:W-:Y:S01]  /*3890*/  IMAD.MOV.U32 R9, RZ, RZ, 0x1 ;  /* 0x00000001ff097424 */ /* 0x002fe200078e00ff */
[----:B------:R-:W-:Y:S01]  /*38a0*/  LOP3.LUT R2, R2, 0xffff, RZ, 0xc0, !PT ;  /* 0x0000ffff02027812 */ /* 0x000fe200078ec0ff */
[----:B------:R-:W-:Y:S01]  /*38b0*/  IMAD.MOV.U32 R8, RZ, RZ, RZ ;  /* 0x000000ffff087224 */ /* 0x000fe200078e00ff */
[----:B------:R-:W-:Y:S01]  /*38c0*/  R2UR UR65, R0 ;  /* 0x00000000004172ca */ /* 0x000fe200000e0000 */
[----:B------:R-:W-:Y:S01]  /*38d0*/  UMOV UR47, URZ ;  /* 0x000000ff002f7c82 */ /* 0x000fe20008000000 */
[----:B------:R-:W-:Y:S01]  /*38e0*/  R2UR UR43, R2 ;  /* 0x00000000022b72ca */ /* 0x000fe200000e0000 */
[----:B------:R-:W-:Y:S01]  /*38f0*/  UMOV UR38, URZ ;  /* 0x000000ff00267c82 */ /* 0x000fe20008000000 */
[----:B------:R-:W-:Y:S01]  /*3900*/  UMOV UR37, URZ ;  /* 0x000000ff00257c82 */ /* 0x000fe20008000000 */
[----:B---3--:R-:W-:-:S02]  /*3910*/  ULEA UR41, UR4, UR41, 0x18 ;  /* 0x0000002904297291 */ /* 0x008fc4000f8ec0ff */
[----:B------:R-:W-:Y:S02]  /*3920*/  UISETP.NE.AND UP3, UPT, UR68, URZ, UPT ;  /* 0x000000ff4400728c */ /* 0x000fe4000bf65270 */
[----:B------:R-:W-:Y:S02]  /*3930*/  UIADD3 UR5, UPT, UPT, UR41, 0x6400, URZ ;  /* 0x0000640029057890 */ /* 0x000fe4000fffe0ff */
[----:B------:R-:W-:Y:S02]  /*3940*/  UIADD3 UR4, UPT, UPT, UR41, 0x2e400, URZ ;  /* 0x0002e40029047890 */ /* 0x000fe4000fffe0ff */
[----:B----4-:R-:W-:Y:S01]  /*3950*/  UIADD3 UR6, UPT, UPT, UR6, 0x7f, URZ ;  /* 0x0000007f06067890 */ /* 0x010fe2000fffe0ff */
[----:B--2---:R-:W1:Y:S01]  /*3960*/  LDS R3, [UR41+0x140] ;  /* 0x00014029ff037984 */ /* 0x004e620008000800 */
[----:B------:R-:W-:Y:S02]  /*3970*/  USHF.R.U32.HI UR5, URZ, 0x4, UR5 ;  /* 0x00000004ff057899 */ /* 0x000fe40008011605 */
[----:B------:R-:W-:-:S02]  /*3980*/  USHF.R.S32.HI UR64, URZ, 0x1f, UR6 ;  /* 0x0000001fff407899 */ /* 0x000fc40008011406 */
[----:B------:R-:W-:Y:S02]  /*3990*/  USHF.R.U32.HI UR4, URZ, 0x4, UR4 ;  /* 0x00000004ff047899 */ /* 0x000fe40008011604 */
[----:B------:R-:W-:Y:S02]  /*39a0*/  ULEA.HI UR64, UR64, UR6, URZ, 0x7 ;  /* 0x0000000640407291 */ /* 0x000fe4000f8f38ff */
[----:B------:R-:W-:Y:S02]  /*39b0*/  ULOP3.LUT UR5, UR5, 0x3fff, URZ, 0xc0, !UPT ;  /* 0x00003fff05057892 */ /* 0x000fe4000f8ec0ff */
[----:B------:R-:W-:Y:S02]  /*39c0*/  USHF.R.S32.HI UR64, URZ, 0x7, UR64 ;  /* 0x00000007ff407899 */ /* 0x000fe40008011440 */
[----:B------:R-:W-:Y:S02]  /*39d0*/  ULOP3.LUT UR45, UR4, 0x3fff, URZ, 0xc0, !UPT ;  /* 0x00003fff042d7892 */ /* 0x000fe4000f8ec0ff */
[----:B------:R-:W-:Y:S01]  /*39e0*/  UISETP.LT.AND UP0, UPT, UR64, 0x1, UPT ;  /* 0x000000014000788c */ /* 0x000fe2000bf01270 */
[----:B------:R-:W-:Y:S01]  /*39f0*/  UMOV UR62, 0x0 ;  /* 0x00000000003e7882 */ /* 0x000fe20000000000 */
        /* <DEDUP_REMOVED lines=9> */
[----:B------:R-:W-:-:S02]  /*3a90*/  ULOP3.LUT UR44, UR5, 0x10000, URZ, 0xfc, !UPT ;  /* 0x00010000052c7892 */ /* 0x000fc4000f8efcff */
[----:B------:R-:W-:Y:S02]  /*3aa0*/  ULOP3.LUT UR45, UR45, 0x10000, URZ, 0xfc, !UPT ;  /* 0x000100002d2d7892 */ /* 0x000fe4000f8efcff */
[----:B------:R-:W-:Y:S01]  /*3ab0*/  USEL UR66, UR64, 0x1, !UP0 ;  /* 0x0000000140427887 */ /* 0x000fe2000c000000 */
[----:B------:R-:W-:Y:S01]  /*3ac0*/  UMOV UR52, 0x0 ;  /* 0x0000000000347882 */ /* 0x000fe20000000000 */
[----:B------:R-:W-:Y:S01]  /*3ad0*/  UMOV UR53, 0x10100010 ;  /* 0x1010001000357882 */ /* 0x000fe20000000000 */
[----:B------:R-:W-:Y:S01]  /*3ae0*/  UMOV UR50, 0x0 ;  /* 0x0000000000327882 */ /* 0x000fe20000000000 */
[----:B------:R-:W-:Y:S01]  /*3af0*/  UMOV UR51, 0x10100010 ;  /* 0x1010001000337882 */ /* 0x000fe20000000000 */
[----:B------:R-:W-:Y:S01]  /*3b00*/  UMOV UR48, 0x0 ;  /* 0x0000000000307882 */ /* 0x000fe20000000000 */
[----:B------:R-:W-:Y:S01]  /*3b10*/  UMOV UR49, 0x10100010 ;  /* 0x1010001000317882 */ /* 0x000fe20000000000 */
[----:B-1----:R-:W-:Y:S02]  /*3b20*/  R2UR UR67, R3 ;  /* 0x00000000034372ca */ /* 0x002fe400000e0000 */
[----:B------:R-:W-:-:S13]  /*3b30*/  CS2R R2, SRZ ;  /* 0x0000000000027805 */ /* 0x000fda000001ff00 */
.L_x_77:
[C---:B------:R-:W-:Y:S02]  /*3b40*/  LEA R0, R8.reuse, UR41, 0x3 ;  /* 0x0000002908007c11 */ /* 0x040fe4000f8e18ff */
[----:B------:R-:W-:Y:S02]  /*3b50*/  SHF.L.U32 R5, R3, 0x1f, RZ ;  /* 0x0000001f03057819 */ /* 0x000fe400000006ff */
[----:B------:R-:W-:Y:S02]  /*3b60*/  LEA R4, R8, UR41, 0x4 ;  /* 0x0000002908047c11 */ /* 0x000fe4000f8e20ff */
[----:B------:R-:W1:Y:S02]  /*3b70*/  SYNCS.PHASECHK.TRANS64.TRYWAIT P0, [R0+URZ+0x90], R5 ;  /* 0x00009005000075a7 */ /* 0x000e6400080011ff */
[----:B-1-3--:R-:W-:Y:S05]  /*3b80*/  @!P0 BRA `(.L_x_70) ;  /* 0x00000050002c8947 */ /* 0x00afea0003800000 */
.L_x_156:
[----:B-1----:R-:W1:Y:S01]  /*3b90*/  LDS.128 R4, [R4+0x120] ;  /* 0x0001200004047984 */ /* 0x002e620000000c00 */
[----:B------:R-:W-:Y:S02]  /*3ba0*/  VIADD R0, R0, 0xa0 ;  /* 0x000000a000007836 */ /* 0x000fe40000000000 */
[----:B------:R-:W-:Y:S01]  /*3bb0*/  VIADD R8, R8, 0x1 ;  /* 0x0000000108087836 */ /* 0x000fe20000000000 */
[----:B------:R-:W-:Y:S01]  /*3bc0*/  @!PT LDS RZ, [RZ] ;  /* 0x00000000fffff984 */ /* 0x000fe20000000800 */
[----:B------:R-:W-:Y:S01]  /*3bd0*/  @!PT LDS RZ, [RZ] ;  /* 0x00000000fffff984 */ /* 0x000fe20000000800 */
[----:B------:R-:W-:Y:S01]  /*3be0*/  @!PT LDS RZ, [RZ] ;  /* 0x00000000fffff984 */ /* 0x000fe20000000800 */
[----:B------:R-:W-:Y:S01]  /*3bf0*/  @!PT LDS RZ, [RZ] ;  /* 0x00000000fffff984 */ /* 0x000fe20000000800 */
[----:B------:R2:W-:Y:S06]  /*3c00*/  MEMBAR.ALL.CTA ;  /* 0x0000000000007992 */ /* 0x0005ec0000008000 */
[----:B--2---:R-:W2:Y:S01]  /*3c10*/  FENCE.VIEW.ASYNC.S ;  /* 0x00000000000073c6 */ /* 0x004ea20000000000 */
[----:B------:R-:W-:-:S04]  /*3c20*/  PRMT R0, RZ, 0x654, R0 ;  /* 0x00000654ff007816 */ /* 0x000fc80000000000 */
[----:B--2---:R2:W-:Y:S01]  /*3c30*/  SYNCS.ARRIVE.TRANS64.RED.A1T0 RZ, [R0+URZ], RZ ;  /* 0x000000ff00ff79a7 */ /* 0x0045e200081004ff */
[----:B-1----:R-:W-:Y:S01]  /*3c40*/  LOP3.LUT P1, RZ, R6, 0x1, RZ, 0xc0, !PT ;  /* 0x0000000106ff7812 */ /* 0x002fe2000782c0ff */
[----:B--2---:R-:W-:-:S12]  /*3c50*/  BRA.U UP3, `(.L_x_71) ;  /* 0x0000000503587547 */ /* 0x004fd8000b800000 */
[----:B------:R-:W1:Y:S01]  /*3c60*/  LDCU UR4, c[0x0][0x38c] ;  /* 0x00007180ff0477ac */ /* 0x000e620008000800 */
[----:B------:R-:W-:Y:S02]  /*3c70*/  PLOP3.LUT P2, PT, PT, PT, PT, 0x80, 0x8 ;  /* 0x000000000008781c */ /* 0x000fe40003f4f070 */
[----:B------:R-:W-:Y:S01]  /*3c80*/  SHF.L.U32 R5, R9, 0x1f, RZ ;  /* 0x0000001f09057819 */ /* 0x000fe200000006ff */
[----:B------:R-:W-:Y:S02]  /*3c90*/  ULEA UR46, UR47, UR41, 0x3 ;  /* 0x000000292f2e7291 */ /* 0x000fe4000f8e18ff */
[----:B------:R-:W-:Y:S02]  /*3ca0*/  ULEA UR36, UR47, UR67, 0x6 ;  /* 0x000000432f247291 */ /* 0x000fe4000f8e30ff */
[----:B-1----:R-:W-:-:S06]  /*3cb0*/  UISETP.GE.AND UP0, UPT, UR4, 0x1, UPT ;  /* 0x000000010400788c */ /* 0x002fcc000bf06270 */
[----:B------:R-:W-:-:S05]  /*3cc0*/  PLOP3.LUT P0, PT, PT, PT, UP0, 0x80, 0x8 ;  /* 0x000000000008781c */ /* 0x000fca0003f0f008 */
[----:B------:R-:W-:-:S08]  /*3cd0*/  @UP0 ULEA UR4, UR38, UR41, 0x3 ;  /* 0x0000002926040291 */ /* 0x000fd0000f8e18ff */
[----:B------:R-:W-:-:S04]  /*3ce0*/  @P0 SHF.L.U32 R0, R2, 0x1f, RZ ;  /* 0x0000001f02000819 */ /* 0x000fc800000006ff */
[----:B------:R1:W2:Y:S01]  /*3cf0*/  @P0 SYNCS.PHASECHK.TRANS64.TRYWAIT P2, [UR4], R0 ;  /* 0x00000000ff0005a7 */ /* 0x0002a20008041104 */
[----:B------:R-:W3:Y:S02]  /*3d00*/  SYNCS.PHASECHK.TRANS64.TRYWAIT P0, [UR46+0xd0], R5 ;  /* 0x0000d005ff0075a7 */ /* 0x000ee4000800112e */
[----:B-123--:R-:W-:Y:S05]  /*3d10*/  @!P0 BRA `(.L_x_72) ;  /* 0x0000004c00dc8947 */ /* 0x00efea0003800000 */
.L_x_158:
[----:B------:R-:W-:Y:S01]  /*3d20*/  UMOV UR42, UR37 ;  /* 0x00000025002a7c82 */ /* 0x000fe20008000000 */
[----:B------:R-:W-:Y:S05]  /*3d30*/  BRA.U !UP0, `(.L_x_73) ;  /* 0x0000000508107547 */ /* 0x000fea000b800000 */
[----:B------:R-:W-:Y:S02]  /*3d40*/  UIADD3 UR42, UPT, UPT, UR66, UR37, URZ ;  /* 0x00000025422a7290 */ /* 0x000fe4000fffe0ff */
[----:B------:R-:W-:Y:S01]  /*3d50*/  UPLOP3.LUT UP2, UPT, UPT, UPT, UPT, 0x40, 0x4 ;  /* 0x000000000004789c */ /* 0x000fe20003f4e870 */
[----:B------:R-:W-:Y:S01]  /*3d60*/  UMOV UR39, UR64 ;  /* 0x0000004000277c82 */ /* 0x000fe20008000000 */
[----:B------:R-:W-:-:S09]  /*3d70*/  UMOV UR5, UR38 ;  /* 0x0000002600057c82 */ /* 0x000fd20008000000 */
.L_x_76:
[----:B------:R-:W-:Y:S01]  /*3d80*/  ULEA UR7, UR5, UR41, 0x3 ;  /* 0x0000002905077291 */ /* 0x000fe2000f8e18ff */
[----:B--23--:R-:W-:Y:S11]  /*3d90*/  @P2 BRA `(.L_x_74) ;  /* 0x00000000000c2947 */ /* 0x00cff60003800000 */
[----:B-1----:R-:W-:Y:S04]  /*3da0*/  SHF.L.U32 R5, R2, 0x1f, RZ ;  /* 0x0000001f02057819 */ /* 0x002fe800000006ff */
[----:B------:R-:W1:Y:S02]  /*3db0*/  SYNCS.PHASECHK.TRANS64.TRYWAIT P0, [UR7], R5 ;  /* 0x00000005ff0075a7 */ /* 0x000e640008001107 */
[----:B-1----:R-:W-:Y:S05]  /*3dc0*/  @!P0 BRA `(.L_x_75) ;  /* 0x0000004c00c88947 */ /* 0x002fea0003800000 */
.L_x_74:
[----:B------:R-:W-:Y:S01]  /*3dd0*/  UISETP.NE.AND UP0, UPT, UR39, 0x1, UPT ;  /* 0x000000012700788c */ /* 0x000fe2000bf05270 */
[----:B------:R-:W-:Y:S01]  /*3de0*/  PLOP3.LUT P2, PT, PT, PT, PT, 0x80, 0x8 ;  /* 0x000000000008781c */ /* 0x000fe20003f4f070 */
[----:B------:R-:W-:Y:S02]  /*3df0*/  UIADD3 UR4, UPT, UPT, UR5, 0x1, URZ ;  /* 0x0000000105047890 */ /* 0x000fe4000fffe0ff */
[----:B------:R-:W-:Y:S02]  /*3e00*/  UIADD3 UR40, UPT, UPT, UR7, 0x28, URZ ;  /* 0x0000002807287890 */ /* 0x000fe4000fffe0ff */
[----:B------:R-:W-:Y:S01]  /*3e10*/  UISETP.NE.AND UP1, UPT, UR4, 0x5, UPT ;  /* 0x000000050400788c */ /* 0x000fe2000bf25270 */
[----:B------:R-:W-:Y:S01]  /*3e20*/  PLOP3.LUT P0, PT, PT, PT, UP0, 0x80, 0x8 ;  /* 0x000000000008781c */ /* 0x000fe20003f0f008 */
[----:B------:R-:W-:Y:S02]  /*3e30*/  UIADD3 UR37, UPT, UPT, UR37, 0x1, URZ ;  /* 0x0000000125257890 */ /* 0x000fe4000fffe0ff */
[----:B------:R-:W-:Y:S02]  /*3e40*/  USEL UR6, URZ, 0x1, UP1 ;  /* 0x00000001ff067887 */ /* 0x000fe40008800000 */
[----:B------:R-:W-:Y:S02]  /*3e50*/  USEL UR38, UR4, URZ, UP1 ;  /* 0x000000ff04267287 */ /* 0x000fe40008800000 */
[----:B------:R-:W-:Y:S02]  /*3e60*/  UIADD3 UR39, UPT, UPT, UR39, -0x1, URZ ;  /* 0xffffffff27277890 */ /* 0x000fe4000fffe0ff */
[----:B------:R-:W-:Y:S01]  /*3e70*/  @UP0 ULEA UR4, UR38, UR41, 0x3 ;  /* 0x0000002926040291 */ /* 0x000fe2000f8e18ff */
[----:B------:R-:W-:Y:S01]  /*3e80*/  LOP3.LUT R2, R2, UR6, RZ, 0x3c, !PT ;  /* 0x0000000602027c12 */ /* 0x000fe2000f8e3cff */
[----:B------:R-:W-:Y:S02]  /*3e90*/  ULEA UR6, UR5, UR45, 0x9 ;  /* 0x0000002d05067291 */ /* 0x000fe4000f8e48ff */
[----:B------:R-:W-:Y:S01]  /*3ea0*/  UISETP.NE.AND UP0, UPT, UR37, UR42, UPT ;  /* 0x0000002a2500728c */ /* 0x000fe2000bf05270 */
[----:B-1----:R-:W-:Y:S01]  /*3eb0*/  @P0 SHF.L.U32 R0, R2, 0x1f, RZ ;  /* 0x0000001f02000819 */ /* 0x002fe200000006ff */
[----:B------:R-:W-:Y:S02]  /*3ec0*/  UIADD3 UR34, UPT, UPT, UR6, 0x2, URZ ;  /* 0x0000000206227890 */ /* 0x000fe4000fffe0ff */
[----:B------:R-:W-:Y:S01]  /*3ed0*/  UIADD3 UR30, UPT, UPT, UR6, 0x4, URZ ;  /* 0x00000004061e7890 */ /* 0x000fe2000fffe0ff */
[----:B------:R2:W3:Y:S01]  /*3ee0*/  @P0 SYNCS.PHASECHK.TRANS64.TRYWAIT P2, [UR4], R0 ;  /* 0x00000000ff0005a7 */ /* 0x0004e20008041104 */
[----:B------:R-:W-:Y:S02]  /*3ef0*/  ULEA UR4, UR5, UR44, 0xb ;  /* 0x0000002c05047291 */ /* 0x000fe4000f8e58ff */
[----:B------:R-:W-:Y:S02]  /*3f00*/  UIADD3 UR26, UPT, UPT, UR6, 0x6, URZ ;  /* 0x00000006061a7890 */ /* 0x000fe4000fffe0ff */
        /* <DEDUP_REMOVED lines=10> */
[----:B------:R-:W-:Y:S01]  /*3fb0*/  UIADD3 UR8, UPT, UPT, UR4, 0x406, URZ ;  /* 0x0000040604087890 */ /* 0x000fe2000fffe0ff */
[----:B------:R-:W-:Y:S01]  /*3fc0*/  UMOV UR7, 0x40004040 ;  /* 0x4000404000077882 */ /* 0x000fe20000000000 */
[----:B------:R-:W-:Y:S01]  /*3fd0*/  UMOV UR5, 0x40004040 ;  /* 0x4000404000057882 */ /* 0x000fe20000000000 */
[----:B------:R-:W-:Y:S01]  /*3fe0*/  UMOV UR35, 0x40004040 ;  /* 0x4000404000237882 */ /* 0x000fe20000000000 */
[----:B------:R1:W-:Y:S01]  /*3ff0*/  UTCHMMA.2CTA gdesc[UR4], gdesc[UR6], tmem[UR36], tmem[UR62], idesc[UR63], UP2 ;  /* 0x00ff3e06040075ea */ /* 0x0003e20009200024 */
[----:B------:R-:W-:Y:S01]  /*4000*/  UPLOP3.LUT UP2, UPT, UPT, UPT, UPT, 0x80, 0x8 ;  /* 0x000000000008789c */ /* 0x000fe20003f4f070 */
[----:B------:R-:W-:Y:S01]  /*4010*/  UMOV UR33, 0x40004040 ;  /* 0x4000404000217882 */ /* 0x000fe20000000000 */
[----:B------:R-:W-:Y:S01]  /*4020*/  UMOV UR31, 0x40004040 ;  /* 0x40004040001f7882 */ /* 0x000fe20000000000 */
[----:B------:R2:W-:Y:S01]  /*4030*/  UTCHMMA.2CTA gdesc[UR32], gdesc[UR34], tmem[UR36], tmem[UR60], idesc[UR61], UPT ;  /* 0x00ff3c22200075ea */ /* 0x0005e2000ba00024 */
        /* <DEDUP_REMOVED lines=14> */
[----:B------:R-:W-:Y:S01]  /*4120*/  UMOV UR9, 0x40004040 ;  /* 0x4000404000097882 */ /* 0x000fe20000000000 */
[----:B------:R2:W-:Y:S01]  /*4130*/  UTCHMMA.2CTA gdesc[UR12], gdesc[UR14], tmem[UR36], tmem[UR50], idesc[UR51], UPT ;  /* 0x00ff320e0c0075ea */ /* 0x0005e2000ba00024 */
[----:B------:R2:W-:Y:S01]  /*4140*/  UTCHMMA.2CTA gdesc[UR8], gdesc[UR10], tmem[UR36], tmem[UR48], idesc[UR49], UPT ;  /* 0x00ff300a080075ea */ /* 0x0005e2000ba00024 */
[----:B------:R2:W-:Y:S01]  /*4150*/  UTCBAR.2CTA.MULTICAST [UR40], URZ, UR43 ;  /* 0x000000ff280073e9 */ /* 0x0005e2000820082b */
[----:B-1----:R-:W-:Y:S01]  /*4160*/  UMOV UR5, UR38 ;  /* 0x0000002600057c82 */ /* 0x002fe20008000000 */
[----:B------:R-:W-:Y:S05]  /*4170*/  BRA.U UP0, `(.L_x_76) ;  /* 0xfffffffd00007547 */ /* 0x000fea000b83ffff */
.L_x_73:
[----:B------:R-:W-:Y:S01]  /*4180*/  UIADD3 UR4, UPT, UPT, UR46, 0xb0, URZ ;  /* 0x000000b02e047890 */ /* 0x000fe2000fffe0ff */
[----:B------:R-:W-:-:S08]  /*4190*/  UMOV UR37, UR42 ;  /* 0x0000002a00257c82 */ /* 0x000fd00008000000 */
[----:B------:R4:W-:Y:S01]  /*41a0*/  UTCBAR.2CTA.MULTICAST [UR4], URZ, UR65 ;  /* 0x000000ff040073e9 */ /* 0x0009e20008200841 */
[----:B------:R-:W-:Y:S02]  /*41b0*/  NOP ;  /* 0x0000000000007918 */ /* 0x000fe40000000000 */
.L_x_71:
[----:B----4-:R-:W-:Y:S01]  /*41c0*/  UIADD3 UR4, UPT, UPT, UR47, 0x1, URZ ;  /* 0x000000012f047890 */ /* 0x010fe2000fffe0ff */
[----:B------:R-:W-:-:S03]  /*41d0*/  ISETP.NE.AND P0, PT, R8, 0x2, PT ;  /* 0x000000020800780c */ /* 0x000fc60003f05270 */
[----:B------:R-:W-:Y:S01]  /*41e0*/  UISETP.NE.AND UP0, UPT, UR4, 0x4, UPT ;  /* 0x000000040400788c */ /* 0x000fe2000bf05270 */
[----:B-12---:R-:W-:Y:S02]  /*41f0*/  SEL R0, RZ, 0x1, P0 ;  /* 0x00000001ff007807 */ /* 0x006fe40000000000 */
[----:B------:R-:W-:Y:S01]  /*4200*/  SEL R8, R8, RZ, P0 ;  /* 0x000000ff08087207 */ /* 0x000fe20000000000 */
[----:B------:R-:W-:Y:S01]  /*4210*/  USEL UR5, URZ, 0x1, UP0 ;  /* 0x00000001ff057887 */ /* 0x000fe20008000000 */
[----:B------:R-:W-:Y:S01]  /*4220*/  LOP3.LUT R3, R3, R0, RZ, 0x3c, !PT ;  /* 0x0000000003037212 */ /* 0x000fe200078e3cff */
[----:B------:R-:W-:-:S04]  /*4230*/  USEL UR47, UR4, URZ, UP0 ;  /* 0x000000ff042f7287 */ /* 0x000fc80008000000 */
[----:B------:R-:W-:Y:S01]  /*4240*/  LOP3.LUT R9, R9, UR5, RZ, 0x3c, !PT ;  /* 0x0000000509097c12 */ /* 0x000fe2000f8e3cff */
[----:B------:R-:W-:Y:S07]  /*4250*/  @P1 BRA `(.L_x_77) ;  /* 0xfffffff800381947 */ /* 0x000fee000383ffff */
[----:B------:R-:W1:Y:S01]  /*4260*/  S2UR UR8, SR_CgaCtaId ;  /* 0x00000000000879c3 */ /* 0x000e620000008800 */
[----:B------:R-:W-:Y:S01]  /*4270*/  ELECT P0, URZ, PT ;  /* 0x0000000000ff782f */ /* 0x000fe20003800000 */
[----:B------:R-:W-:Y:S01]  /*4280*/  HFMA2 R0, -RZ, RZ, 0, 5.9604644775390625e-08 ;  /* 0x00000001ff007431 */ /* 0x000fe200000001ff */
[----:B------:R-:W-:-:S05]  /*4290*/  UMOV UR4, 0x40 ;  /* 0x0000004000047882 */ /* 0x000fca0000000000 */
[----:B------:R-:W-:Y:S01]  /*42a0*/  UVIRTCOUNT.DEALLOC.SMPOOL 0x80 ;  /* 0x000000800000784c */ /* 0x000fe20000000000 */
[----:B------:R-:W-:Y:S02]  /*42b0*/  UISETP.NE.AND UP1, UPT, UR68, URZ, UPT ;  /* 0x000000ff4400728c */ /* 0x000fe4000bf25270 */
[----:B-1----:R-:W-:-:S09]  /*42c0*/  ULEA UR8, UR8, UR4, 0x18 ;  /* 0x0000000408087291 */ /* 0x002fd2000f8ec0ff */
[----:B------:R1:W-:Y:S01]  /*42d0*/  @P0 STS.U8 [UR8+0x1c], R0 ;  /* 0x00001c00ff000988 */ /* 0x0003e20008000008 */
[----:B------:R-:W-:Y:S05]  /*42e0*/  BRA.U UP1, `(.L_x_78) ;  /* 0x0000000101a07547 */ /* 0x000fea000b800000 */
[----:B------:R-:W-:Y:S01]  /*42f0*/  UIADD3 UR7, UPT, UPT, UR41, 0xd0, URZ ;  /* 0x000000d029077890 */ /* 0x000fe2000fffe0ff */
[----:B------:R-:W-:-:S03]  /*4300*/  SHF.L.U32 R3, R9, 0x1f, RZ ;  /* 0x0000001f09037819 */ /* 0x000fc600000006ff */
[----:B------:R-:W-:-:S09]  /*4310*/  ULEA UR4, UR47, UR7, 0x3 ;  /* 0x000000072f047291 */ /* 0x000fd2000f8e18ff */
[----:B------:R-:W2:Y:S02]  /*4320*/  SYNCS.PHASECHK.TRANS64.TRYWAIT P0, [UR4], R3 ;  /* 0x00000003ff0075a7 */ /* 0x000ea40008001104 */
[----:B--2---:R-:W-:Y:S05]  /*4330*/  @!P0 BRA `(.L_x_79) ;  /* 0x0000004800848947 */ /* 0x004fea0003800000 */
.L_x_161:
        /* <DEDUP_REMOVED lines=9> */
.L_x_163:
        /* <DEDUP_REMOVED lines=9> */
.L_x_165:
[----:B------:R-:W-:-:S04]  /*4460*/  UIADD3 UR4, UPT, UPT, UR4, 0x1, URZ ;  /* 0x0000000104047890 */ /* 0x000fc8000fffe0ff */
[----:B------:R-:W-:-:S04]  /*4470*/  UISETP.NE.AND UP0, UPT, UR4, 0x4, UPT ;  /* 0x000000040400788c */ /* 0x000fc8000bf05270 */
[----:B------:R-:W-:Y:S02]  /*4480*/  USEL UR5, URZ, 0x1, UP0 ;  /* 0x00000001ff057887 */ /* 0x000fe40008000000 */
[----:B------:R-:W-:-:S04]  /*4490*/  USEL UR4, UR4, URZ, UP0 ;  /* 0x000000ff04047287 */ /* 0x000fc80008000000 */
[----:B------:R-:W-:Y:S01]  /*44a0*/  ULEA UR4, UR4, UR7, 0x3 ;  /* 0x0000000704047291 */ /* 0x000fe2000f8e18ff */
[----:B-1----:R-:W-:-:S04]  /*44b0*/  LOP3.LUT R3, R2, UR5, RZ, 0x3c, !PT ;  /* 0x0000000502037c12 */ /* 0x002fc8000f8e3cff */
[----:B------:R-:W-:Y:S01]  /*44c0*/  SHF.L.U32 R3, R3, 0x1f, RZ ;  /* 0x0000001f03037819 */ /* 0x000fe200000006ff */
[----:B------:R-:W-:-:S04]  /*44d0*/  IMAD.U32 R0, RZ, RZ, UR4 ;  /* 0x00000004ff007e24 */ /* 0x000fc8000f8e00ff */
[----:B------:R1:W2:Y:S03]  /*44e0*/  SYNCS.PHASECHK.TRANS64.TRYWAIT P0, [R0+URZ], R3 ;  /* 0x00000003000075a7 */ /* 0x0002a600080011ff */
[----:B--2---:R-:W-:Y:S05]  /*44f0*/  @!P0 NANOSLEEP.SYNCS 0x989680 ;  /* 0x009896800000895d */ /* 0x004fea0003900000 */
[----:B------:R-:W2:Y:S02]  /*4500*/  @!P0 SYNCS.PHASECHK.TRANS64 P0, [R0+URZ], R3 ;  /* 0x00000003000085a7 */ /* 0x000ea400080010ff */
[----:B--2---:R-:W-:Y:S05]  /*4510*/  @P0 BRA `(.L_x_82) ;  /* 0x0000000000200947 */ /* 0x004fea0003800000 */
.L_x_83:
[----:B--2---:R2:W4:Y:S02]  /*4520*/  SYNCS.PHASECHK.TRANS64.TRYWAIT P0, [R0+URZ], R3 ;  /* 0x00000003000075a7 */ /* 0x00452400080011ff */
[----:B----4-:R-:W-:Y:S05]  /*4530*/  @!P0 NANOSLEEP.SYNCS 0x989680 ;  /* 0x009896800000895d */ /* 0x010fea0003900000 */
[----:B------:R-:W4:Y:S02]  /*4540*/  @!P0 SYNCS.PHASECHK.TRANS64 P0, [R0+URZ], R3 ;  /* 0x00000003000085a7 */ /* 0x000f2400080010ff */
[----:B----4-:R-:W-:Y:S05]  /*4550*/  @!P0 BRA `(.L_x_83) ;  /* 0xfffffffc00f08947 */ /* 0x010fea000383ffff */
[----:B------:R-:W-:Y:S05]  /*4560*/  BRA `(.L_x_82) ;  /* 0x00000000000c7947 */ /* 0x000fea0003800000 */
.L_x_78:
[----:B------:R-:W-:-:S04]  /*4570*/  UIADD3 UR4, UPT, UPT, UR41, 0x110, URZ ;  /* 0x0000011029047890 */ /* 0x000fc8000fffe0ff */
[----:B------:R-:W-:-:S09]  /*4580*/  UPRMT UR4, UR69, 0x654, UR4 ;  /* 0x0000065445047896 */ /* 0x000fd20008000004 */
[----:B------:R-:W-:Y:S03]  /*4590*/  SYNCS.ARRIVE.TRANS64.RED.A1T0 RZ, [UR4], RZ ;  /* 0x000000ffffff79a7 */ /* 0x000fe60008100404 */
.L_x_82:
[----:B-12---:R-:W-:Y:S01]  /*45a0*/  SHF.L.U32 R3, RZ, 0x1f, RZ ;  /* 0x0000001fff037819 */ /* 0x006fe200000006ff */
[----:B------:R-:W-:Y:S01]  /*45b0*/  UIADD3 UR4, UPT, UPT, UR41, 0x110, URZ ;  /* 0x0000011029047890 */ /* 0x000fe2000fffe0ff */
[----:B------:R-:W-:Y:S02]  /*45c0*/  PLOP3.LUT P0, PT, PT, PT, UP1, 0x80, 0x8 ;  /* 0x000000000008781c */ /* 0x000fe40003f0f018 */
[----:B------:R-:W1:Y:S02]  /*45d0*/  SYNCS.PHASECHK.TRANS64.TRYWAIT P1, [UR41+0x110], R3 ;  /* 0x00011003ff0075a7 */ /* 0x000e640008021129 */
[----:B-1----:R-:W-:Y:S09]  /*45e0*/  @!P1 BRA `(.L_x_84) ;  /* 0x0000004800209947 */ /* 0x002ff20003800000 */
.L_x_167:
[----:B------:R-:W-:Y:S01]  /*45f0*/  @!UP1 UPRMT UR4, UR69, 0x654, UR4 ;  /* 0x0000065445049896 */ /* 0x000fe20008000004 */
[----:B------:R-:W-:Y:S01]  /*4600*/  UMOV UR5, 0xffff ;  /* 0x0000ffff00057882 */ /* 0x000fe20000000000 */
[----:B------:R-:W-:-:S07]  /*4610*/  UMOV UR6, 0x1 ;  /* 0x0000000100067882 */ /* 0x000fce0000000000 */
[----:B------:R-:W-:Y:S01]  /*4620*/  @!P0 SYNCS.ARRIVE.TRANS64.RED.A1T0 RZ, [UR4], RZ ;  /* 0x000000ffffff89a7 */ /* 0x000fe20008100404 */
[----:B------:R-:W-:Y:S01]  /*4630*/  NOP ;  /* 0x0000000000007918 */ /* 0x000fe20000000000 */
[----:B-1----:R-:W1:Y:S01]  /*4640*/  LDS R0, [UR8+0x14] ;  /* 0x00001408ff007984 */ /* 0x002e620008000800 */
[----:B------:R-:W-:-:S04]  /*4650*/  ULOP3.LUT UR4, UR67, 0xffff, URZ, 0xc0, !UPT ;  /* 0x0000ffff43047892 */ /* 0x000fc8000f8ec0ff */
[----:B------:R-:W-:-:S04]  /*4660*/  USHF.R.U32.HI UR4, URZ, 0x5, UR4 ;  /* 0x00000005ff047899 */ /* 0x000fc80008011604 */
[----:B------:R-:W-:Y:S02]  /*4670*/  USHF.L.U32 UR5, UR5, UR4, URZ ;  /* 0x0000000405057299 */ /* 0x000fe400080006ff */
[----:B------:R-:W-:-:S04]  /*4680*/  USHF.L.U32 UR4, UR6, UR4, URZ ;  /* 0x0000000406047299 */ /* 0x000fc800080006ff */
[----:B-1----:R-:W-:-:S04]  /*4690*/  LOP3.LUT R0, R0, UR5, RZ, 0xc0, !PT ;  /* 0x0000000500007c12 */ /* 0x002fc8000f8ec0ff */
[----:B------:R-:W-:-:S13]  /*46a0*/  ISETP.NE.AND P0, PT, R0, UR5, PT ;  /* 0x0000000500007c0c */ /* 0x000fda000bf05270 */
[----:B------:R-:W-:Y:S05]  /*46b0*/  @P0 BRA `(.L_x_85) ;  /* 0x0000000000580947 */ /* 0x000fea0003800000 */
[----:B------:R-:W1:Y:S02]  /*46c0*/  LDS R0, [UR8+0x18] ;  /* 0x00001808ff007984 */ /* 0x000e640008000800 */
[----:B-1----:R-:W-:-:S04]  /*46d0*/  LOP3.LUT R0, R0, UR4, RZ, 0xc0, !PT ;  /* 0x0000000400007c12 */ /* 0x002fc8000f8ec0ff */
[----:B------:R-:W-:-:S13]  /*46e0*/  ISETP.NE.AND P0, PT, R0, UR4, PT ;  /* 0x0000000400007c0c */ /* 0x000fda000bf05270 */
[----:B------:R-:W-:Y:S05]  /*46f0*/  @P0 BRA `(.L_x_86) ;  /* 0x00000000003c0947 */ /* 0x000fea0003800000 */
[----:B------:R-:W1:Y:S01]  /*4700*/  S2R R2, SR_LANEID ;  /* 0x0000000000027919 */ /* 0x000e620000000000 */
[----:B------:R-:W-:Y:S01]  /*4710*/  ULOP3.LUT UR5, URZ, UR5, URZ, 0x33, !UPT ;  /* 0x00000005ff057292 */ /* 0x000fe2000f8e33ff */
[----:B------:R-:W-:Y:S01]  /*4720*/  LOP3.LUT R4, RZ, UR4, RZ, 0x33, !PT ;  /* 0x00000004ff047c12 */ /* 0x000fe2000f8e33ff */
[----:B------:R-:W-:Y:S02]  /*4730*/  VOTEU.ANY UR4, UPT, PT ;  /* 0x0000000000047886 */ /* 0x000fe400038e0100 */
[----:B------:R-:W-:Y:S01]  /*4740*/  UFLO.U32 UR4, UR4 ;  /* 0x00000004000472bd */ /* 0x000fe200080e0000 */
[----:B------:R-:W2:Y:S01]  /*4750*/  REDUX UR6, R4 ;  /* 0x00000000040673c4 */ /* 0x000ea20000000000 */
[----:B------:R-:W-:-:S06]  /*4760*/  IMAD.U32 R0, RZ, RZ, UR5 ;  /* 0x00000005ff007e24 */ /* 0x000fcc000f8e00ff */
[----:B------:R4:W-:Y:S01]  /*4770*/  UTCATOMSWS.AND URZ, UR5 ;  /* 0x0000000500ff79e3 */ /* 0x0009e20008000000 */
[----:B------:R-:W3:Y:S01]  /*4780*/  REDUX UR7, R0 ;  /* 0x00000000000773c4 */ /* 0x000ee20000000000 */
[----:B-1----:R-:W-:Y:S01]  /*4790*/  ISETP.EQ.U32.AND P0, PT, R2, UR4, PT ;  /* 0x0000000402007c0c */ /* 0x002fe2000bf02070 */
[----:B--2---:R-:W-:Y:S01]  /*47a0*/  IMAD.U32 R2, RZ, RZ, UR6 ;  /* 0x00000006ff027e24 */ /* 0x004fe2000f8e00ff */
[----:B---3--:R-:W-:-:S11]  /*47b0*/  MOV R3, UR7 ;  /* 0x0000000700037c02 */ /* 0x008fd60008000f00 */
[----:B------:R4:W-:Y:S04]  /*47c0*/  @P0 ATOMS.AND RZ, [UR8+0x14], R3 ;  /* 0x00001403ffff098c */ /* 0x0009e8000a800008 */
[----:B------:R4:W-:Y:S01]  /*47d0*/  @P0 ATOMS.AND RZ, [UR8+0x18], R2 ;  /* 0x00001802ffff098c */ /* 0x0009e2000a800008 */
[----:B------:R-:W-:Y:S05]  /*47e0*/  BRA `(.L_x_87) ;  /* 0x0000000000147947 */ /* 0x000fea0003800000 */
.L_x_86:
[----:B------:R-:W-:Y:S02]  /*47f0*/  MOV R2, 0x4810 ;  /* 0x0000481000027802 */ /* 0x000fe40000000f00 */
[----:B---3-5:R-:W-:Y:S05]  /*4800*/  CALL.REL.NOINC `($__internal_0_$__cuda_sm10x_tcgen05_guardrail_trap_col_being_dealloced_not_returned_by_alloc) ;  /* 0x00000048008c7944 */ /* 0x028fea0003c00000 */
[----:B------:R-:W-:Y:S05]  /*4810*/  BRA `(.L_x_87) ;  /* 0x0000000000087947 */ /* 0x000fea0003800000 */
.L_x_85:
[----:B------:R-:W-:Y:S02]  /*4820*/  MOV R2, 0x4840 ;  /* 0x0000484000027802 */ /* 0x000fe40000000f00 */
[----:B---3-5:R-:W-:Y:S05]  /*4830*/  CALL.REL.NOINC `($__internal_2_$__cuda_sm10x_tcgen05_guardrail_trap_unallocated_columns_being_dealloced) ;  /* 0x0000004800987944 */ /* 0x028fea0003c00000 */
.L_x_87:
[----:B------:R-:W-:Y:S01]  /*4840*/  NOP ;  /* 0x0000000000007918 */ /* 0x000fe20000000000 */
[----:B----4-:R-:W-:Y:S05]  /*4850*/  EXIT ;  /* 0x000000000000794d */ /* 0x010fea0003800000 */
.L_x_58:
[----:B------:R-:W-:-:S09]  /*4860*/  UISETP.NE.OR UP0, UPT, UR18, 0x3, !UP3 ;  /* 0x000000031200788c */ /* 0x000fd2000df05670 */
[----:B------:R-:W-:Y:S05]  /*4870*/  BRA.U UP0, `(.L_x_88) ;  /* 0x0000000d00f07547 */ /* 0x000fea000b800000 */
[----:B------:R-:W1:Y:S01]  /*4880*/  LDCU UR33, c[0x0][0x370] ;  /* 0x00006e00ff2177ac */ /* 0x000e620008000800 */
[----:B------:R-:W2:Y:S01]  /*4890*/  LDC.64 R16, c[0x0][0x348] ;  /* 0x0000d200ff107b82 */ /* 0x000ea20000000a00 */
[----:B------:R-:W-:Y:S02]  /*48a0*/  HFMA2 R13, -RZ, RZ, 0, 0 ;  /* 0x00000000ff0d7431 */ /* 0x000fe400000001ff */
[----:B------:R-:W-:Y:S01]  /*48b0*/  IMAD.MOV.U32 R15, RZ, RZ, 0x1 ;  /* 0x00000001ff0f7424 */ /* 0x000fe200078e00ff */
[----:B------:R-:W1:Y:S01]  /*48c0*/  LDCU.128 UR28, c[0x0][0xb10] ;  /* 0x00016200ff1c77ac */ /* 0x000e620008000c00 */
[----:B------:R-:W-:Y:S01]  /*48d0*/  IMAD.MOV.U32 R14, RZ, RZ, RZ ;  /* 0x000000ffff0e7224 */ /* 0x000fe200078e00ff */
[----:B------:R-:W-:Y:S01]  /*48e0*/  MOV R7, 0x2000 ;  /* 0x0000200000077802 */ /* 0x000fe20000000f00 */
[----:B------:R-:W3:Y:S01]  /*48f0*/  LDCU UR32, c[0x0][0x374] ;  /* 0x00006e80ff2077ac */ /* 0x000ee20008000800 */
[----:B------:R-:W4:Y:S01]  /*4900*/  LDC.64 R2, c[0x0][0x888] ;  /* 0x00022200ff027b82 */ /* 0x000f220000000a00 */
[----:B------:R-:W3:Y:S01]  /*4910*/  LDCU UR15, c[0x0][0xb0c] ;  /* 0x00016180ff0f77ac */ /* 0x000ee20008000800 */
[----:B------:R-:W3:Y:S06]  /*4920*/  LDCU UR38, c[0x0][0xb20] ;  /* 0x00016400ff2677ac */ /* 0x000eec0008000800 */
[----:B------:R-:W2:Y:S01]  /*4930*/  LDC.64 R4, c[0x0][0x890] ;  /* 0x00022400ff047b82 */ /* 0x000ea20000000a00 */
[----:B------:R-:W3:Y:S01]  /*4940*/  LDCU UR4, c[0x0][0xb30] ;  /* 0x00016600ff0477ac */ /* 0x000ee20008000800 */
[----:B-1----:R-:W-:-:S02]  /*4950*/  UIMAD.WIDE.U32 UR6, UR33, UR28, URZ ;  /* 0x0000001c210672a5 */ /* 0x002fc4000f8e00ff */
[----:B---3--:R-:W-:Y:S01]  /*4960*/  UIMAD.WIDE.U32 UR8, UR32, UR31, URZ ;  /* 0x0000001f200872a5 */ /* 0x008fe2000f8e00ff */
[----:B------:R-:W-:Y:S01]  /*4970*/  UMOV UR24, 0x400 ;  /* 0x0000040000187882 */ /* 0x000fe20000000000 */
[----:B------:R-:W-:-:S03]  /*4980*/  UPLOP3.LUT UP3, UPT, UPT, UPT, UPT, 0x40, 0x4 ;  /* 0x000000000004789c */ /* 0x000fc60003f6e870 */
[----:B------:R-:W-:Y:S01]  /*4990*/  UMOV UR6, UR7 ;  /* 0x0000000700067c82 */ /* 0x000fe20008000000 */
[----:B------:R-:W-:Y:S01]  /*49a0*/  UISETP.GE.AND UP0, UPT, UR42, 0x1, UPT ;  /* 0x000000012a00788c */ /* 0x000fe2000bf06270 */
[----:B------:R-:W-:Y:S01]  /*49b0*/  UMOV UR34, UR9 ;  /* 0x0000000900227c82 */ /* 0x000fe20008000000 */
[----:B------:R-:W-:Y:S01]  /*49c0*/  UISETP.NE.AND UP4, UPT, UR42, 0x1, UPT ;  /* 0x000000012a00788c */ /* 0x000fe2000bf85270 */
[----:B------:R-:W1:Y:S01]  /*49d0*/  LDCU.64 UR16, c[0x0][0xb28] ;  /* 0x00016500ff1077ac */ /* 0x000e620008000a00 */
[----:B------:R-:W-:Y:S02]  /*49e0*/  ULEA UR24, UR55, UR24, 0x18 ;  /* 0x0000001837187291 */ /* 0x000fe4000f8ec0ff */
[----:B------:R-:W-:Y:S02]  /*49f0*/  UISETP.NE.AND UP6, UPT, UR15, 0x1, UPT ;  /* 0x000000010f00788c */ /* 0x000fe4000bfc5270 */
[----:B------:R-:W-:Y:S02]  /*4a00*/  UISETP.NE.AND UP5, UPT, UR30, 0x1, UPT ;  /* 0x000000011e00788c */ /* 0x000fe4000bfa5270 */
[----:B------:R-:W-:-:S02]  /*4a10*/  USHF.R.U32.HI UR35, URZ, UR29, UR6 ;  /* 0x0000001dff237299 */ /* 0x000fc40008011606 */
[----:B------:R-:W-:Y:S02]  /*4a20*/  USHF.R.U32.HI UR34, URZ, UR38, UR34 ;  /* 0x00000026ff227299 */ /* 0x000fe40008011622 */
[----:B------:R-:W-:Y:S01]  /*4a30*/  UISETP.NE.AND UP2, UPT, UR4, 0x1, UPT ;  /* 0x000000010400788c */ /* 0x000fe2000bf45270 */
[----:B------:R-:W-:-:S10]  /*4a40*/  UMOV UR12, URZ ;  /* 0x000000ff000c7c82 */ /* 0x000fd40008000000 */
.L_x_97:
[C---:B------:R-:W-:Y:S02]  /*4a50*/  LEA R12, R14.reuse, UR24, 0x3 ;  /* 0x000000180e0c7c11 */ /* 0x040fe4000f8e18ff */
[----:B------:R-:W-:Y:S02]  /*4a60*/  SHF.L.U32 R9, R13, 0x1f, RZ ;  /* 0x0000001f0d097819 */ /* 0x000fe400000006ff */
[----:B------:R-:W-:Y:S02]  /*4a70*/  LEA R10, R14, UR24, 0x4 ;  /* 0x000000180e0a7c11 */ /* 0x000fe4000f8e20ff */
[----:B---3--:R-:W3:Y:S02]  /*4a80*/  SYNCS.PHASECHK.TRANS64.TRYWAIT P0, [R12+URZ+0x90], R9 ;  /* 0x000090090c0075a7 */ /* 0x008ee400080011ff */
[----:B---3--:R-:W-:Y:S05]  /*4a90*/  @!P0 BRA `(.L_x_89) ;  /* 0x00000044000c8947 */ /* 0x008fea0003800000 */
.L_x_168:
[----:B---3--:R-:W3:Y:S01]  /*4aa0*/  LDS.128 R8, [R10+0x120] ;  /* 0x000120000a087984 */ /* 0x008ee20000000c00 */
[----:B------:R-:W-:Y:S01]  /*4ab0*/  UISETP.GE.AND UP0, UPT, UR42, 0x1, UPT ;  /* 0x000000012a00788c */ /* 0x000fe2000bf06270 */
[----:B------:R-:W-:Y:S01]  /*4ac0*/  @!PT LDS RZ, [RZ] ;  /* 0x00000000fffff984 */ /* 0x000fe20000000800 */
[----:B------:R-:W-:Y:S01]  /*4ad0*/  @!PT LDS RZ, [RZ] ;  /* 0x00000000fffff984 */ /* 0x000fe20000000800 */
[----:B------:R-:W-:Y:S01]  /*4ae0*/  @!PT LDS RZ, [RZ] ;  /* 0x00000000fffff984 */ /* 0x000fe20000000800 */
[----:B------:R-:W-:Y:S01]  /*4af0*/  @!PT LDS RZ, [RZ] ;  /* 0x00000000fffff984 */ /* 0x000fe20000000800 */
[----:B------:R1:W-:Y:S06]  /*4b00*/  MEMBAR.ALL.CTA ;  /* 0x0000000000007992 */ /* 0x0003ec0000008000 */
[----:B-1----:R-:W1:Y:S01]  /*4b10*/  FENCE.VIEW.ASYNC.S ;  /* 0x00000000000073c6 */ /* 0x002e620000000000 */
[----:B---3--:R-:W-:Y:S11]  /*4b20*/  LOP3.LUT P0, RZ, R10, 0x1, RZ, 0xc0, !PT ;  /* 0x000000010aff7812 */ /* 0x008ff6000780c0ff */
[----:B------:R-:W-:Y:S02]  /*4b30*/  @!UPT UIADD3 URZ, UPT, UPT, URZ, URZ, URZ ;  /* 0x000000fffffff290 */ /* 0x000fe4000fffe0ff */
[----:B-1----:R-:W-:Y:S01]  /*4b40*/  VOTEU.ANY UP1, P0 ;  /* 0x0000000000ff7886 */ /* 0x002fe20000020100 */
[----:B------:R-:W-:Y:S11]  /*4b50*/  PLOP3.LUT P0, PT, PT, PT, UP1, 0x80, 0x8 ;  /* 0x000000000008781c */ /* 0x000ff60003f0f018 */
[----:B------:R-:W-:Y:S02]  /*4b60*/  @!UPT UIADD3 URZ, UPT, UPT, URZ, URZ, URZ ;  /* 0x000000fffffff290 */ /* 0x000fe4000fffe0ff */
[----:B------:R-:W-:Y:S02]  /*4b70*/  @P0 SHF.R.U32.HI R0, RZ, 0x10, R9 ;  /* 0x00000010ff000819 */ /* 0x000fe40000011609 */
[----:B------:R-:W-:Y:S02]  /*4b80*/  @P0 MOV R6, R8 ;  /* 0x0000000800060202 */ /* 0x000fe40000000f00 */
[----:B------:R-:W-:Y:S01]  /*4b90*/  @P0 R2UR UR4, R0 ;  /* 0x00000000000402ca */ /* 0x000fe200000e0000 */
[----:B------:R-:W-:Y:S01]  /*4ba0*/  VIADD R0, R12, 0xa0 ;  /* 0x000000a00c007836 */ /* 0x000fe20000000000 */
[----:B------:R-:W-:Y:S02]  /*4bb0*/  @P0 LOP3.LUT R8, R9, 0xffff, RZ, 0xc0, !PT ;  /* 0x0000ffff09080812 */ /* 0x000fe400078ec0ff */
[----:B------:R-:W-:Y:S02]  /*4bc0*/  @P0 R2UR UR6, R6 ;  /* 0x00000000060602ca */ /* 0x000fe400000e0000 */
[----:B------:R-:W-:Y:S02]  /*4bd0*/  PRMT R0, RZ, 0x654, R0 ;  /* 0x00000654ff007816 */ /* 0x000fe40000000000 */
[----:B------:R-:W-:Y:S02]  /*4be0*/  @P0 R2UR UR5, R8 ;  /* 0x00000000080502ca */ /* 0x000fe400000e0000 */
[----:B------:R1:W-:Y:S03]  /*4bf0*/  SYNCS.ARRIVE.TRANS64.RED.A1T0 RZ, [R0+URZ], RZ ;  /* 0x000000ff00ff79a7 */ /* 0x0003e600081004ff */
[----:B------:R-:W-:Y:S04]  /*4c00*/  @UP1 UMOV UR27, UR4 ;  /* 0x00000004001b1c82 */ /* 0x000fe80008000000 */
[----:B------:R-:W-:Y:S04]  /*4c10*/  @UP1 UMOV UR14, UR6 ;  /* 0x00000006000e1c82 */ /* 0x000fe80008000000 */
[----:B------:R-:W-:Y:S01]  /*4c20*/  @UP1 UMOV UR13, UR5 ;  /* 0x00000005000d1c82 */ /* 0x000fe20008000000 */
[----:B------:R-:W-:Y:S05]  /*4c30*/  BRA.U !UP0, `(.L_x_90) ;  /* 0x0000000108a47547 */ /* 0x000fea000b800000 */
[----:B------:R-:W-:Y:S02]  /*4c40*/  UIMAD.WIDE.U32 UR8, UR13, UR31, URZ ;  /* 0x0000001f0d0872a5 */ /* 0x000fe4000f8e00ff */
[----:B------:R-:W-:Y:S02]  /*4c50*/  UIMAD.WIDE.U32 UR10, UR14, UR28, URZ ;  /* 0x0000001c0e0a72a5 */ /* 0x000fe4000f8e00ff */
[----:B------:R-:W-:Y:S02]  /*4c60*/  USEL UR4, UR32, UR34, !UP5 ;  /* 0x0000002220047287 */ /* 0x000fe4000e800000 */
[----:B------:R-:W-:Y:S02]  /*4c70*/  USEL UR7, UR33, UR35, !UP6 ;  /* 0x0000002321077287 */ /* 0x000fe4000f000000 */
[----:B------:R-:W-:Y:S02]  /*4c80*/  UIMAD.WIDE.U32 UR18, UR4, UR16, URZ ;  /* 0x00000010041272a5 */ /* 0x000fe4000f8e00ff */
[----:B------:R-:W-:Y:S01]  /*4c90*/  UIMAD.WIDE.U32 UR20, UR7, UR16, URZ ;  /* 0x00000010071472a5 */ /* 0x000fe2000f8e00ff */
[----:B------:R-:W-:Y:S02]  /*4ca0*/  UMOV UR5, UR9 ;  /* 0x0000000900057c82 */ /* 0x000fe40008000000 */
[----:B------:R-:W-:Y:S03]  /*4cb0*/  USHF.R.U32.HI UR6, URZ, UR38, UR5 ;  /* 0x00000026ff067299 */ /* 0x000fe60008011605 */
[----:B------:R-:W-:Y:S01]  /*4cc0*/  UMOV UR5, UR11 ;  /* 0x0000000b00057c82 */ /* 0x000fe20008000000 */
[----:B------:R-:W-:Y:S02]  /*4cd0*/  USEL UR6, UR13, UR6, !UP5 ;  /* 0x000000060d067287 */ /* 0x000fe4000e800000 */
[----:B------:R-:W-:Y:S02]  /*4ce0*/  USHF.R.U32.HI UR8, URZ, UR29, UR5 ;  /* 0x0000001dff087299 */ /* 0x000fe40008011605 */
[----:B------:R-:W-:Y:S01]  /*4cf0*/  UIMAD.WIDE.U32 UR10, UR6, UR16, URZ ;  /* 0x00000010060a72a5 */ /* 0x000fe2000f8e00ff */
[----:B------:R-:W-:Y:S02]  /*4d00*/  UMOV UR5, UR19 ;  /* 0x0000001300057c82 */ /* 0x000fe40008000000 */
[----:B------:R-:W-:Y:S03]  /*4d10*/  @UP4 USHF.R.U32.HI UR4, URZ, UR17, UR5 ;  /* 0x00000011ff044299 */ /* 0x000fe60008011605 */
[----:B------:R-:W-:Y:S01]  /*4d20*/  UMOV UR5, UR21 ;  /* 0x0000001500057c82 */ /* 0x000fe20008000000 */
[----:B------:R-:W-:Y:S02]  /*4d30*/  UIMAD UR4, UR42, UR4, URZ ;  /* 0x000000042a0472a4 */ /* 0x000fe4000f8e02ff */
[----:B------:R-:W-:Y:S02]  /*4d40*/  @UP4 USHF.R.U32.HI UR7, URZ, UR17, UR5 ;  /* 0x00000011ff074299 */ /* 0x000fe40008011605 */
[----:B------:R-:W-:Y:S02]  /*4d50*/  USEL UR5, UR14, UR8, !UP6 ;  /* 0x000000080e057287 */ /* 0x000fe4000f000000 */
[----:B------:R-:W-:Y:S02]  /*4d60*/  UIMAD UR8, UR42, UR7, URZ ;  /* 0x000000072a0872a4 */ /* 0x000fe4000f8e02ff */
[----:B------:R-:W-:Y:S03]  /*4d70*/  UISETP.GE.AND UP0, UPT, UR6, UR4, UPT ;  /* 0x000000040600728c */ /* 0x000fe6000bf06270 */
[----:B------:R-:W-:Y:S01]  /*4d80*/  UMOV UR4, UR11 ;  /* 0x0000000b00047c82 */ /* 0x000fe20008000000 */
[----:B------:R-:W-:Y:S02]  /*4d90*/  UISETP.GE.OR UP0, UPT, UR5, UR8, UP0 ;  /* 0x000000080500728c */ /* 0x000fe40008706670 */
[----:B------:R-:W-:Y:S02]  /*4da0*/  USHF.R.U32.HI UR4, URZ, UR17, UR4 ;  /* 0x00000011ff047299 */ /* 0x000fe40008011604 */
[----:B------:R-:W-:Y:S02]  /*4db0*/  UIMAD.WIDE.U32 UR8, UR5, UR16, URZ ;  /* 0x00000010050872a5 */ /* 0x000fe4000f8e00ff */
[----:B------:R-:W-:Y:S04]  /*4dc0*/  USEL UR10, UR6, UR4, !UP4 ;  /* 0x00000004060a7287 */ /* 0x000fe8000e000000 */
[----:B------:R-:W-:Y:S01]  /*4dd0*/  UIADD3 UR11, UPT, UPT, -UR10, URZ, URZ ;  /* 0x000000ff0a0b7290 */ /* 0x000fe2000fffe1ff */
[----:B------:R-:W-:Y:S02]  /*4de0*/  @!UP0 UMOV UR4, UR9 ;  /* 0x0000000900048c82 */ /* 0x000fe40008000000 */
[----:B------:R-:W-:Y:S02]  /*4df0*/  @!UP0 USHF.R.U32.HI UR4, URZ, UR17, UR4 ;  /* 0x00000011ff048299 */ /* 0x000fe40008011604 */
[----:B------:R-:W-:Y:S02]  /*4e00*/  UIMAD UR8, UR42, UR11, UR6 ;  /* 0x0000000b2a0872a4 */ /* 0x000fe4000f8e0206 */
[----:B------:R-:W-:Y:S04]  /*4e10*/  @!UP0 USEL UR4, UR5, UR4, !UP4 ;  /* 0x0000000405048287 */ /* 0x000fe8000e000000 */
[----:B------:R-:W-:Y:S02]  /*4e20*/  @!UP0 UIMAD UR8, UR7, UR8, UR4 ;  /* 0x00000008070882a4 */ /* 0x000fe4000f8e0204 */
[----:B------:R-:W-:Y:S02]  /*4e30*/  @!UP0 UIADD3 UR9, UPT, UPT, UR10, -UR4, URZ ;  /* 0x800000040a098290 */ /* 0x000fe4000fffe0ff */
[----:B------:R-:W-:Y:S02]  /*4e40*/  UIADD3 UR4, UPT, UPT, -UR5, URZ, URZ ;  /* 0x000000ff05047290 */ /* 0x000fe4000fffe1ff */
[----:B------:R-:W-:Y:S02]  /*4e50*/  UIADD3 UR7, UPT, UPT, -UR6, URZ, URZ ;  /* 0x000000ff06077290 */ /* 0x000fe4000fffe1ff */
[----:B------:R-:W-:Y:S02]  /*4e60*/  @!UP0 UIMAD UR6, UR9, UR42, UR5 ;  /* 0x0000002a090682a4 */ /* 0x000fe4000f8e0205 */
[----:B------:R-:W-:Y:S02]  /*4e70*/  UIMAD UR14, UR15, UR4, UR14 ;  /* 0x000000040f0e72a4 */ /* 0x000fe4000f8e020e */
[----:B------:R-:W-:Y:S01]  /*4e80*/  UIMAD UR13, UR30, UR7, UR13 ;  /* 0x000000071e0d72a4 */ /* 0x000fe2000f8e020d */
[----:B------:R-:W-:Y:S02]  /*4e90*/  @!UP0 UMOV UR5, UR8 ;  /* 0x0000000800058c82 */ /* 0x000fe40008000000 */
[----:B------:R-:W-:Y:S02]  /*4ea0*/  UIMAD UR14, UR5, UR15, UR14 ;  /* 0x0000000f050e72a4 */ /* 0x000fe4000f8e020e */
[----:B------:R-:W-:Y:S11]  /*4eb0*/  UIMAD UR13, UR6, UR30, UR13 ;  /* 0x0000001e060d72a4 */ /* 0x000ff6000f8e020d */
[----:B------:R-:W-:Y:S01]  /*4ec0*/  @!UPT UIADD3 URZ, UPT, UPT, URZ, URZ, URZ ;  /* 0x000000fffffff290 */ /* 0x000fe2000fffe0ff */
.L_x_90:
[----:B------:R-:W3:Y:S01]  /*4ed0*/  @!UP2 LDCU.128 UR20, c[0x0][0xb10] ;  /* 0x00016200ff14a7ac */ /* 0x000ee20008000c00 */
[C---:B--2---:R-:W-:Y:S02]  /*4ee0*/  ISETP.NE.U32.AND P1, PT, R4.reuse, RZ, PT ;  /* 0x000000ff0400720c */ /* 0x044fe40003f25070 */
[----:B------:R-:W-:Y:S02]  /*4ef0*/  ISETP.NE.U32.AND P0, PT, R4, RZ, PT ;  /* 0x000000ff0400720c */ /* 0x000fe40003f05070 */
[C---:B------:R-:W-:Y:S02]  /*4f00*/  ISETP.NE.AND.EX P1, PT, R5.reuse, RZ, PT, P1 ;  /* 0x000000ff0500720c */ /* 0x040fe40003f25310 */
[----:B------:R-:W-:Y:S01]  /*4f10*/  ISETP.NE.AND.EX P0, PT, R5, RZ, PT, P0 ;  /* 0x000000ff0500720c */ /* 0x000fe20003f05300 */
[----:B------:R-:W2:Y:S01]  /*4f20*/  @!UP2 LDCU UR5, c[0x0][0xb0c] ;  /* 0x00016180ff05a7ac */ /* 0x000ea20008000800 */
[----:B------:R-:W-:Y:S02]  /*4f30*/  USHF.L.U32 UR11, UR25, 0x7, URZ ;  /* 0x00000007190b7899 */ /* 0x000fe400080006ff */
[----:B------:R-:W-:Y:S02]  /*4f40*/  USHF.L.U32 UR10, UR26, 0x6, URZ ;  /* 0x000000061a0a7899 */ /* 0x000fe400080006ff */
[----:B---3--:R-:W-:Y:S07]  /*4f50*/  UIMAD.WIDE.U32 UR6, UR14, UR20, URZ ;  /* 0x000000140e0672a5 */ /* 0x008fee000f8e00ff */
[----:B------:R-:W-:Y:S01]  /*4f60*/  @!UP2 UMOV UR4, UR7 ;  /* 0x000000070004ac82 */ /* 0x000fe20008000000 */
[----:B--2---:R-:W-:Y:S02]  /*4f70*/  @!UP2 UISETP.NE.AND UP0, UPT, UR5, 0x1, UPT ;  /* 0x000000010500a88c */ /* 0x004fe4000bf05270 */
[----:B------:R-:W-:Y:S02]  /*4f80*/  @!UP2 USHF.R.U32.HI UR4, URZ, UR21, UR4 ;  /* 0x00000015ff04a299 */ /* 0x000fe40008011604 */
[----:B------:R-:W-:Y:S02]  /*4f90*/  UIMAD.WIDE.U32 UR6, UR13, UR23, URZ ;  /* 0x000000170d0672a5 */ /* 0x000fe4000f8e00ff */
[----:B------:R-:W-:Y:S02]  /*4fa0*/  @!UP2 USEL UR8, UR14, UR4, !UP0 ;  /* 0x000000040e08a287 */ /* 0x000fe4000c000000 */
[----:B------:R-:W-:Y:S03]  /*4fb0*/  @!UP2 UISETP.NE.AND UP0, UPT, UR22, 0x1, UPT ;  /* 0x000000011600a88c */ /* 0x000fe6000bf05270 */
[----:B------:R-:W-:Y:S02]  /*4fc0*/  @!UP2 UMOV UR6, UR7 ;  /* 0x000000070006ac82 */ /* 0x000fe40008000000 */
[----:B------:R-:W2:Y:S02]  /*4fd0*/  @!UP2 LDCU UR4, c[0x0][0xb20] ;  /* 0x00016400ff04a7ac */ /* 0x000ea40008000800 */
[----:B--2---:R-:W-:Y:S04]  /*4fe0*/  @!UP2 USHF.R.U32.HI UR6, URZ, UR4, UR6 ;  /* 0x00000004ff06a299 */ /* 0x004fe80008011606 */
[----:B------:R-:W-:Y:S04]  /*4ff0*/  @!UP2 USEL UR6, UR13, UR6, !UP0 ;  /* 0x000000060d06a287 */ /* 0x000fe8000c000000 */
[----:B------:R-:W-:Y:S02]  /*5000*/  @!UP2 UIADD3 UR4, UPT, UPT, -UR8, UR6, URZ ;  /* 0x000000060804a290 */ /* 0x000fe4000fffe1ff */
[----:B------:R-:W-:Y:S02]  /*5010*/  @!UP2 UIADD3 UR6, UPT, UPT, UR8, -UR6, URZ ;  /* 0x800000060806a290 */ /* 0x000fe4000fffe0ff */
[----:B------:R-:W-:Y:S02]  /*5020*/  @!UP2 UIMAD UR14, UR4, UR5, UR14 ;  /* 0x00000005040ea2a4 */ /* 0x000fe4000f8e020e */
[----:B------:R-:W-:Y:S01]  /*5030*/  @!UP2 UIMAD UR13, UR6, UR22, UR13 ;  /* 0x00000016060da2a4 */ /* 0x000fe2000f8e020d */
[----:B------:R-:W-:Y:S11]  /*5040*/  BRA.U UP3, `(.L_x_91) ;  /* 0x0000000103107547 */ /* 0x000ff6000b800000 */
[----:B-1----:R-:W-:Y:S04]  /*5050*/  MOV R0, UR37 ;  /* 0x0000002500007c02 */ /* 0x002fe80008000f00 */
[----:B------:R-:W-:Y:S04]  /*5060*/  SHF.L.U32 R9, R0, 0x1f, RZ ;  /* 0x0000001f00097819 */ /* 0x000fe800000006ff */
[----:B------:R-:W1:Y:S02]  /*5070*/  SYNCS.PHASECHK.TRANS64.TRYWAIT P2, [UR24+0x88], R9 ;  /* 0x00008809ff0075a7 */ /* 0x000e640008041118 */
[----:B-1----:R-:W-:Y:S05]  /*5080*/  @!P2 BRA `(.L_x_92) ;  /* 0x0000003c00a4a947 */ /* 0x002fea0003800000 */
.L_x_91:
[----:B------:R-:W-:Y:S05]  /*5090*/  @!P1 BRA `(.L_x_93) ;  /* 0x0000000000309947 */ /* 0x000fea0003800000 */
[----:B----4-:R-:W-:Y:S01]  /*50a0*/  ISETP.NE.U32.AND P1, PT, R2, RZ, PT ;  /* 0x000000ff0200720c */ /* 0x010fe20003f25070 */
[----:B------:R-:W2:Y:S01]  /*50b0*/  LDCU.64 UR4, c[0x0][0x358] ;  /* 0x00006b00ff0477ac */ /* 0x000ea20008000a00 */
[----:B------:R-:W-:Y:S02]  /*50c0*/  IMAD.MOV.U32 R84, RZ, RZ, 0x1 ;  /* 0x00000001ff547424 */ /* 0x000fe400078e00ff */
[----:B------:R-:W-:Y:S11]  /*50d0*/  ISETP.NE.AND.EX P1, PT, R3, RZ, PT, P1 ;  /* 0x000000ff0300720c */ /* 0x000ff60003f25310 */
[----:B------:R-:W-:Y:S02]  /*50e0*/  @!UPT UIADD3 URZ, UPT, UPT, URZ, URZ, URZ ;  /* 0x000000fffffff290 */ /* 0x000fe4000fffe0ff */
[----:B-1----:R-:W1:Y:S01]  /*50f0*/  @P1 LDC.64 R8, c[0x0][0x888] ;  /* 0x00022200ff081b82 */ /* 0x002e620000000a00 */
[----:B------:R-:W-:Y:S04]  /*5100*/  @P1 IMAD R0, R4, UR36, RZ ;  /* 0x0000002404001c24 */ /* 0x000fe8000f8e02ff */
[----:B-1----:R-:W-:Y:S04]  /*5110*/  @P1 IMAD.WIDE R8, R0, 0x4, R8 ;  /* 0x0000000400081825 */ /* 0x002fe800078e0208 */
[----:B------:R-:W-:Y:S01]  /*5120*/  HFMA2 R0, -RZ, RZ, 0, 5.9604644775390625e-08 ;  /* 0x00000001ff007431 */ /* 0x000fe200000001ff */
[----:B--2--5:R2:W5:Y:S04]  /*5130*/  @P1 LDG.E R41, desc[UR4][R8.64] ;  /* 0x0000000408291981 */ /* 0x024568000c1e1900 */
[----:B------:R-:W-:Y:S01]  /*5140*/  @!P1 PRMT R84, R0, 0x7610, R84 ;  /* 0x0000761000549816 */ /* 0x000fe20000000054 */
[----:B--2---:R-:W3:Y:S06]  /*5150*/  @!P1 LDC R41, c[0x0][0x880] ;  /* 0x00022000ff299b82 */ /* 0x004eec0000000800 */
.L_x_93:
[----:B---3-5:R-:W-:Y:S01]  /*5160*/  @!P0 FSETP.EQ.AND P1, PT, R41, RZ, PT ;  /* 0x000000ff2900820b */ /* 0x028fe20003f22000 */
[----:B------:R-:W-:Y:S01]  /*5170*/  @!UPT UIADD3 URZ, UPT, UPT, URZ, URZ, URZ ;  /* 0x000000fffffff290 */ /* 0x000fe2000fffe0ff */
[----:B------:R-:W-:Y:S11]  /*5180*/  @!P0 BRA `(.L_x_94) ;  /* 0x0000000000188947 */ /* 0x000ff60003800000 */
[----:B------:R-:W-:Y:S02]  /*5190*/  LOP3.LUT P0, RZ, R84, 0xff, RZ, 0xc0, !PT ;  /* 0x000000ff54ff7812 */ /* 0x000fe4000780c0ff */
[----:B----4-:R-:W-:Y:S04]  /*51a0*/  ISETP.NE.U32.AND P1, PT, R2, RZ, PT ;  /* 0x000000ff0200720c */ /* 0x010fe80003f25070 */
[----:B------:R-:W-:Y:S04]  /*51b0*/  ISETP.NE.AND.EX P1, PT, R3, RZ, PT, P1 ;  /* 0x000000ff0300720c */ /* 0x000fe80003f25310 */
[----:B------:R-:W-:Y:S03]  /*51c0*/  PLOP3.LUT P1, PT, P1, PT, PT, 0x8, 0x80 ;  /* 0x000000000080781c */ /* 0x000fe60000f2e170 */
[----:B------:R-:W-:Y:S11]  /*51d0*/  @P0 FSETP.EQ.AND P1, PT, R41, RZ, PT ;  /* 0x000000ff2900020b */ /* 0x000ff60003f22000 */
[----:B------:R-:W-:Y:S02]  /*51e0*/  @!UPT UIADD3 URZ, UPT, UPT, URZ, URZ, URZ ;  /* 0x000000fffffff290 */ /* 0x000fe4000fffe0ff */
.L_x_94:
[----:B------:R-:W-:Y:S01]  /*51f0*/  ULEA UR4, UR12, UR24, 0x3 ;  /* 0x000000180c047291 */ /* 0x000fe2000f8e18ff */
[----:B-1----:R-:W-:Y:S02]  /*5200*/  SHF.L.U32 R9, R15, 0x1f, RZ ;  /* 0x0000001f0f097819 */ /* 0x002fe400000006ff */
[----:B------:R-:W-:Y:S04]  /*5210*/  ELECT P0, URZ, PT ;  /* 0x0000000000ff782f */ /* 0x000fe80003800000 */
[----:B------:R-:W-:Y:S02]  /*5220*/  PLOP3.LUT P1, PT, P1, P0, PT, 0xf2, 0x2f ;  /* 0x00000000002f781c */ /* 0x000fe40000f21e72 */
[----:B------:R-:W1:Y:S11]  /*5230*/  SYNCS.PHASECHK.TRANS64.TRYWAIT P2, [UR4+0x68], R9 ;  /* 0x00006809ff0075a7 */ /* 0x000e760008041104 */
[----:B------:R-:W-:Y:S05]  /*5240*/  @!P1 IADD3 R8, P0, PT, R16, 0x580, RZ ;  /* 0x0000058010089810 */ /* 0x000fea0007f1e0ff */
[----:B------:R-:W-:Y:S01]  /*5250*/  @!P1 IMAD.X R6, RZ, RZ, R17, P0 ;  /* 0x000000ffff069224 */ /* 0x000fe200000e0611 */
[----:B-1----:R-:W-:Y:S07]  /*5260*/  @!P2 BRA `(.L_x_95) ;  /* 0x0000003c0044a947 */ /* 0x002fee0003800000 */
.L_x_171:
[----:B------:R-:W-:Y:S01]  /*5270*/  @!P1 R2UR UR7, R6 ;  /* 0x00000000060792ca */ /* 0x000fe200000e0000 */
[----:B------:R-:W-:Y:S01]  /*5280*/  UIADD3 UR5, UPT, UPT, UR12, 0x1, URZ ;  /* 0x000000010c057890 */ /* 0x000fe2000fffe0ff */
[----:B------:R-:W-:Y:S01]  /*5290*/  @!P1 R2UR UR6, R8 ;  /* 0x00000000080692ca */ /* 0x000fe200000e0000 */
[----:B------:R-:W-:Y:S01]  /*52a0*/  UIADD3 UR9, UPT, UPT, UR4, 0x50, URZ ;  /* 0x0000005004097890 */ /* 0x000fe2000fffe0ff */
[----:B------:R-:W-:Y:S01]  /*52b0*/  @!P1 IMAD.MOV.U32 R6, RZ, RZ, 0x2000 ;  /* 0x00002000ff069424 */ /* 0x000fe200078e00ff */
[----:B------:R-:W-:Y:S01]  /*52c0*/  UISETP.NE.AND UP0, UPT, UR5, 0x3, UPT ;  /* 0x000000030500788c */ /* 0x000fe2000bf05270 */
[----:B------:R-:W-:Y:S01]  /*52d0*/  VIADD R14, R14, 0x1 ;  /* 0x000000010e0e7836 */ /* 0x000fe20000000000 */
[----:B------:R-:W-:Y:S01]  /*52e0*/  UMOV UR22, 0x0 ;  /* 0x0000000000167882 */ /* 0x000fe20000000000 */
[----:B------:R-:W-:Y:S01]  /*52f0*/  UMOV UR23, 0x10000000 ;  /* 0x1000000000177882 */ /* 0x000fe20000000000 */
[----:B------:R-:W-:Y:S04]  /*5300*/  UPRMT UR20, UR55, 0x654, UR9 ;  /* 0x0000065437147896 */ /* 0x000fe80008000009 */
[----:B-1----:R-:W-:Y:S01]  /*5310*/  IMAD.U32 R9, RZ, RZ, UR7 ;  /* 0x00000007ff097e24 */ /* 0x002fe2000f8e00ff */
[----:B------:R-:W-:Y:S01]  /*5320*/  USEL UR7, URZ, 0x1, UP0 ;  /* 0x00000001ff077887 */ /* 0x000fe20008000000 */
[----:B------:R-:W-:Y:S01]  /*5330*/  IMAD.U32 R8, RZ, RZ, UR6 ;  /* 0x00000006ff087e24 */ /* 0x000fe2000f8e00ff */
[----:B------:R-:W-:Y:S02]  /*5340*/  USEL UR6, UR5, URZ, UP0 ;  /* 0x000000ff05067287 */ /* 0x000fe40008000000 */
[----:B------:R-:W-:Y:S01]  /*5350*/  VOTEU.ALL UP0, P1 ;  /* 0x0000000000ff7886 */ /* 0x000fe20000800000 */
[----:B------:R-:W-:Y:S02]  /*5360*/  @!P1 R2UR UR19, R9 ;  /* 0x00000000091392ca */ /* 0x000fe400000e0000 */
[----:B------:R-:W-:Y:S02]  /*5370*/  @!P1 R2UR UR18, R8 ;  /* 0x00000000081292ca */ /* 0x000fe400000e0000 */
[----:B------:R-:W-:Y:S01]  /*5380*/  @!UP0 ULEA UR5, UR12, UR24, 0xd ;  /* 0x000000180c058291 */ /* 0x000fe2000f8e68ff */
[----:B------:R-:W-:Y:S02]  /*5390*/  LOP3.LUT R15, R15, UR7, RZ, 0x3c, !PT ;  /* 0x000000070f0f7c12 */ /* 0x000fe4000f8e3cff */
[----:B------:R-:W-:Y:S01]  /*53a0*/  UMOV UR12, UR36 ;  /* 0x00000024000c7c82 */ /* 0x000fe20008000000 */
[----:B------:R-:W-:Y:S01]  /*53b0*/  @!UP0 UIADD3 UR8, UPT, UPT, UR5, 0x200, URZ ;  /* 0x0000020005088890 */ /* 0x000fe2000fffe0ff */
[----:B------:R-:W-:Y:S01]  /*53c0*/  SHF.L.U32 R0, R15, 0x1f, RZ ;  /* 0x0000001f0f007819 */ /* 0x000fe200000006ff */
[----:B------:R-:W-:Y:S01]  /*53d0*/  VOTEU.ALL UP0, P1 ;  /* 0x0000000000ff7886 */ /* 0x000fe20000800000 */
[----:B------:R-:W-:Y:S06]  /*53e0*/  ULEA UR5, UR6, UR24, 0x3 ;  /* 0x0000001806057291 */ /* 0x000fec000f8e18ff */
[----:B------:R1:W-:Y:S01]  /*53f0*/  @!UP0 UTMALDG.3D [UR8], [UR18], desc[UR22] ;  /* 0x00001608120085b4 */ /* 0x0003e20008011000 */
[----:B------:R1:W-:Y:S01]  /*5400*/  @!P1 SYNCS.ARRIVE.TRANS64.RED.A0TR RZ, [UR4+0x50], R6 ;  /* 0x00005006ffff99a7 */ /* 0x0003e20008300404 */
[----:B------:R-:W-:Y:S01]  /*5410*/  SYNCS.ARRIVE.TRANS64.RED.A1T0 RZ, [UR20], RZ ;  /* 0x000000ffffff79a7 */ /* 0x000fe20008100414 */
[----:B------:R-:W2:Y:S02]  /*5420*/  SYNCS.PHASECHK.TRANS64.TRYWAIT P0, [UR5+0x68], R0 ;  /* 0x00006800ff0075a7 */ /* 0x000ea40008001105 */
[----:B-12---:R-:W-:Y:S05]  /*5430*/  @!P0 BRA `(.L_x_96) ;  /* 0x0000003800e88947 */ /* 0x006fea0003800000 */
.L_x_173:
[----:B------:R-:W-:Y:S01]  /*5440*/  UIADD3 UR9, UPT, UPT, UR5, 0x50, URZ ;  /* 0x0000005005097890 */ /* 0x000fe2000fffe0ff */
[----:B------:R-:W-:Y:S01]  /*5450*/  @!P1 IADD3 R6, P0, PT, R16, 0x580, RZ ;  /* 0x0000058010069810 */ /* 0x000fe20007f1e0ff */
[----:B------:R-:W-:Y:S01]  /*5460*/  UPLOP3.LUT UP3, UPT, UPT, UPT, UPT, 0x80, 0x8 ;  /* 0x000000000008789c */ /* 0x000fe20003f6f070 */
[----:B------:R-:W-:Y:S01]  /*5470*/  R2UR UR23, R86 ;  /* 0x00000000561772ca */ /* 0x000fe200000e0000 */
[----:B------:R-:W-:Y:S01]  /*5480*/  UMOV UR20, 0x0 ;  /* 0x0000000000147882 */ /* 0x000fe20000000000 */
[----:B------:R-:W-:Y:S01]  /*5490*/  @!P1 R2UR UR7, R6 ;  /* 0x00000000060792ca */ /* 0x000fe200000e0000 */
[----:B-1----:R-:W-:Y:S01]  /*54a0*/  @!P1 IMAD.X R0, RZ, RZ, R17, P0 ;  /* 0x000000ffff009224 */ /* 0x002fe200000e0611 */
[----:B------:R-:W-:Y:S01]  /*54b0*/  UMOV UR21, 0x10000000 ;  /* 0x1000000000157882 */ /* 0x000fe20000000000 */
[----:B------:R-:W-:Y:S01]  /*54c0*/  UMOV UR12, UR36 ;  /* 0x00000024000c7c82 */ /* 0x000fe20008000000 */
[----:B------:R-:W-:Y:S01]  /*54d0*/  VOTEU.ALL UP0, P1 ;  /* 0x0000000000ff7886 */ /* 0x000fe20000800000 */
[----:B------:R-:W-:Y:S01]  /*54e0*/  R2UR UR22, R87 ;  /* 0x00000000571672ca */ /* 0x000fe200000e0000 */
[----:B------:R-:W-:Y:S01]  /*54f0*/  UMOV UR36, UR27 ;  /* 0x0000001b00247c82 */ /* 0x000fe20008000000 */
[----:B------:R-:W-:Y:S02]  /*5500*/  @!P1 R2UR UR4, R0 ;  /* 0x00000000000492ca */ /* 0x000fe400000e0000 */
[----:B------:R-:W-:Y:S01]  /*5510*/  @!UP0 UIADD3 UR10, UPT, UPT, UR10, 0x20, URZ ;  /* 0x000000200a0a8890 */ /* 0x000fe2000fffe0ff */
[C---:B------:R-:W-:Y:S01]  /*5520*/  ISETP.NE.AND P0, PT, R14.reuse, 0x2, PT ;  /* 0x000000020e00780c */ /* 0x040fe20003f05270 */
[----:B------:R-:W-:Y:S02]  /*5530*/  UIADD3 UR26, UPT, UPT, UR13, UR23, URZ ;  /* 0x000000170d1a7290 */ /* 0x000fe4000fffe0ff */
[----:B------:R-:W-:Y:S01]  /*5540*/  IMAD.U32 R8, RZ, RZ, UR7 ;  /* 0x00000007ff087e24 */ /* 0x000fe2000f8e00ff */
[----:B------:R-:W-:Y:S02]  /*5550*/  SEL R0, RZ, 0x1, P0 ;  /* 0x00000001ff007807 */ /* 0x000fe40000000000 */
[----:B------:R-:W-:Y:S02]  /*5560*/  SEL R14, R14, RZ, P0 ;  /* 0x000000ff0e0e7207 */ /* 0x000fe40000000000 */
[----:B------:R-:W-:Y:S01]  /*5570*/  @!P1 R2UR UR18, R8 ;  /* 0x00000000081292ca */ /* 0x000fe200000e0000 */
[----:B------:R-:W-:Y:S01]  /*5580*/  UIADD3 UR25, UPT, UPT, UR14, UR22, URZ ;  /* 0x000000160e197290 */ /* 0x000fe2000fffe0ff */
[----:B------:R-:W-:Y:S01]  /*5590*/  IMAD.U32 R9, RZ, RZ, UR4 ;  /* 0x00000004ff097e24 */ /* 0x000fe2000f8e00ff */
[----:B------:R-:W-:Y:S01]  /*55a0*/  @!UP0 ULEA UR4, UR6, UR24, 0xd ;  /* 0x0000001806048291 */ /* 0x000fe2000f8e68ff */
[----:B------:R-:W-:Y:S03]  /*55b0*/  LOP3.LUT R13, R13, R0, RZ, 0x3c, !PT ;  /* 0x000000000d0d7212 */ /* 0x000fe600078e3cff */
[----:B------:R-:W-:Y:S01]  /*55c0*/  @!P1 R2UR UR19, R9 ;  /* 0x00000000091392ca */ /* 0x000fe200000e0000 */
[----:B------:R-:W-:Y:S01]  /*55d0*/  @!UP0 UIADD3 UR8, UPT, UPT, UR4, 0x200, URZ ;  /* 0x0000020004088890 */ /* 0x000fe2000fffe0ff */
[----:B------:R-:W-:Y:S01]  /*55e0*/  VOTEU.ALL UP0, P1 ;  /* 0x0000000000ff7886 */ /* 0x000fe20000800000 */
[----:B------:R-:W-:Y:S10]  /*55f0*/  UPRMT UR4, UR55, 0x654, UR9 ;  /* 0x0000065437047896 */ /* 0x000ff40008000009 */
[----:B------:R1:W-:Y:S01]  /*5600*/  @!UP0 UTMALDG.3D [UR8], [UR18], desc[UR20] ;  /* 0x00001408120085b4 */ /* 0x0003e20008011000 */
[----:B------:R3:W-:Y:S01]  /*5610*/  @!P1 SYNCS.ARRIVE.TRANS64.RED.A0TR RZ, [UR5+0x50], R7 ;  /* 0x00005007ffff99a7 */ /* 0x0007e20008300405 */
[----:B------:R-:W-:Y:S01]  /*5620*/  SYNCS.ARRIVE.TRANS64.RED.A1T0 RZ, [UR4], RZ ;  /* 0x000000ffffff79a7 */ /* 0x000fe20008100404 */
[----:B------:R-:W-:Y:S04]  /*5630*/  UIADD3 UR4, UPT, UPT, UR6, 0x1, URZ ;  /* 0x0000000106047890 */ /* 0x000fe8000fffe0ff */
[----:B------:R-:W-:Y:S04]  /*5640*/  UISETP.NE.AND UP0, UPT, UR4, 0x3, UPT ;  /* 0x000000030400788c */ /* 0x000fe8000bf05270 */
[----:B------:R-:W-:Y:S06]  /*5650*/  USEL UR5, URZ, 0x1, UP0 ;  /* 0x00000001ff057887 */ /* 0x000fec0008000000 */
[----:B------:R-:W-:Y:S01]  /*5660*/  LOP3.LUT R15, R15, UR5, RZ, 0x3c, !PT ;  /* 0x000000050f0f7c12 */ /* 0x000fe2000f8e3cff */
[----:B-1----:R-:W-:Y:S01]  /*5670*/  USEL UR12, UR4, URZ, UP0 ;  /* 0x000000ff040c7287 */ /* 0x002fe20008000000 */
[----:B------:R-:W-:Y:S11]  /*5680*/  BRA.U UP1, `(.L_x_97) ;  /* 0xfffffff101f07547 */ /* 0x000ff6000b83ffff */
[----:B------:R-:W-:Y:S01]  /*5690*/  UIADD3 UR24, UPT, UPT, UR24, 0x68, URZ ;  /* 0x0000006818187890 */ /* 0x000fe2000fffe0ff */
[----:B----4-:R-:W-:-:S03]  /*56a0*/  SHF.L.U32 R3, R15, 0x1f, RZ ;  /* 0x0000001f0f037819 */ /* 0x010fc600000006ff */
[----:B------:R-:W-:-:S09]  /*56b0*/  ULEA UR4, UR12, UR24, 0x3 ;  /* 0x000000180c047291 */ /* 0x000fd2000f8e18ff */
[----:B------:R-:W1:Y:S02]  /*56c0*/  SYNCS.PHASECHK.TRANS64.TRYWAIT P0, [UR4], R3 ;  /* 0x00000003ff0075a7 */ /* 0x000e640008001104 */
[----:B-1----:R-:W-:Y:S05]  /*56d0*/  @!P0 BRA `(.L_x_98) ;  /* 0x0000003800588947 */ /* 0x002fea0003800000 */
.L_x_175:
        /* <DEDUP_REMOVED lines=9> */
.L_x_177:
        /* <DEDUP_REMOVED lines=8> */
.L_x_100:
[----:B-1----:R1:W2:Y:S02]  /*57f0*/  SYNCS.PHASECHK.TRANS64.TRYWAIT P0, [R0+URZ], R3 ;  /* 0x00000003000075a7 */ /* 0x0022a400080011ff */
[----:B--2---:R-:W-:Y:S05]  /*5800*/  @!P0 NANOSLEEP.SYNCS 0x989680 ;  /* 0x009896800000895d */ /* 0x004fea0003900000 */
[----:B------:R-:W2:Y:S02]  /*5810*/  @!P0 SYNCS.PHASECHK.TRANS64 P0, [R0+URZ], R3 ;  /* 0x00000003000085a7 */ /* 0x000ea400080010ff */
[----:B--2---:R-:W-:Y:S05]  /*5820*/  @P0 EXIT ;  /* 0x000000000000094d */ /* 0x004fea0003800000 */
[----:B------:R-:W-:Y:S05]  /*5830*/  BRA `(.L_x_100) ;  /* 0xfffffffc00ec7947 */ /* 0x000fea000383ffff */
.L_x_88:
[----:B------:R-:W-:-:S06]  /*5840*/  UISETP.GE.AND UP0, UPT, UR18, 0x4, UPT ;  /* 0x000000041200788c */ /* 0x000fcc000bf06270 */
[----:B------:R-:W-:-:S13]  /*5850*/  PLOP3.LUT P0, PT, PT, PT, UP0, 0x80, 0x8 ;  /* 0x000000000008781c */ /* 0x000fda0003f0f008 */
[----:B------:R-:W-:Y:S05]  /*5860*/  @!P0 EXIT ;  /* 0x000000000000894d */ /* 0x000fea0003800000 */
[----:B------:R-:W-:Y:S01]  /*5870*/  BAR.SYNC.DEFER_BLOCKING 0x6, 0xa0 ;  /* 0x0182800000007b1d */ /* 0x000fe20000010000 */
[C---:B------:R-:W-:Y:S01]  /*5880*/  IMAD.SHL.U32 R2, R92.reuse, 0x20, RZ ;  /* 0x000000205c027824 */ /* 0x040fe200078e00ff */
[C---:B------:R-:W-:Y:S01]  /*5890*/  LOP3.LUT R93, R92.reuse, 0x2, RZ, 0xc0, !PT ;  /* 0x000000025c5d7812 */ /* 0x040fe200078ec0ff */
[C---:B------:R-:W-:Y:S01]  /*58a0*/  IMAD.SHL.U32 R97, R92.reuse, 0x4, RZ ;  /* 0x000000045c617824 */ /* 0x040fe200078e00ff */
[C---:B------:R-:W-:Y:S01]  /*58b0*/  LOP3.LUT R98, R92.reuse, 0x60, RZ, 0xc0, !PT ;  /* 0x000000605c627812 */ /* 0x040fe200078ec0ff */
[----:B------:R-:W-:Y:S01]  /*58c0*/  IMAD.U32 R37, R92, 0x10000, RZ ;  /* 0x000100005c257824 */ /* 0x000fe200078e00ff */
[----:B------:R-:W-:Y:S01]  /*58d0*/  UMOV UR47, 0x400 ;  /* 0x00000400002f7882 */ /* 0x000fe20000000000 */
[----:B------:R-:W1:Y:S01]  /*58e0*/  LDCU.64 UR4, c[0x0][0x890] ;  /* 0x00011200ff0477ac */ /* 0x000e620008000a00 */
[----:B------:R-:W2:Y:S01]  /*58f0*/  LDC.64 R78, c[0x0][0x8b0] ;  /* 0x00022c00ff4e7b82 */ /* 0x000ea20000000a00 */
[----:B------:R-:W-:Y:S01]  /*5900*/  LOP3.LUT R4, R2, 0xc0, RZ, 0xc0, !PT ;  /* 0x000000c002047812 */ /* 0x000fe200078ec0ff */
[----:B------:R-:W-:Y:S01]  /*5910*/  HFMA2 R36, -RZ, RZ, 0, 0 ;  /* 0x00000000ff247431 */ /* 0x000fe200000001ff */
[----:B------:R-:W-:Y:S01]  /*5920*/  ULEA UR47, UR55, UR47, 0x18 ;  /* 0x0000002f372f7291 */ /* 0x000fe2000f8ec0ff */
[----:B------:R-:W-:-:S02]  /*5930*/  LOP3.LUT R92, R92, 0x4, RZ, 0xc0, !PT ;  /* 0x000000045c5c7812 */ /* 0x000fc400078ec0ff */
[----:B------:R-:W-:Y:S02]  /*5940*/  CS2R R94, SRZ ;  /* 0x00000000005e7805 */ /* 0x000fe4000001ff00 */
[----:B------:R-:W-:Y:S01]  /*5950*/  LOP3.LUT R97, R4, 0x18, R97, 0xf8, !PT ;  /* 0x0000001804617812 */ /* 0x000fe200078ef861 */
[----:B------:R-:W-:Y:S01]  /*5960*/  IMAD.MOV.U32 R91, RZ, RZ, RZ ;  /* 0x000000ffff5b7224 */ /* 0x000fe200078e00ff */
[----:B------:R-:W3:Y:S01]  /*5970*/  LDC.64 R76, c[0x0][0x8a8] ;  /* 0x00022a00ff4c7b82 */ /* 0x000ee20000000a00 */
[----:B------:R-:W-:Y:S01]  /*5980*/  LOP3.LUT R37, R37, 0x600000, RZ, 0xc0, !PT ;  /* 0x0060000025257812 */ /* 0x000fe200078ec0ff */
[----:B------:R-:W-:Y:S01]  /*5990*/  IMAD.MOV R93, RZ, RZ, -R93 ;  /* 0x000000ffff5d7224 */ /* 0x000fe200078e0a5d */
[C---:B------:R-:W-:Y:S01]  /*59a0*/  IADD3 R96, PT, PT, -R92.reuse, 0x2, RZ ;  /* 0x000000025c607810 */ /* 0x040fe20007ffe1ff */
[----:B------:R-:W4:Y:S01]  /*59b0*/  LDCU UR63, c[0x0][0x370] ;  /* 0x00006e00ff3f77ac */ /* 0x000f220008000800 */
[----:B------:R-:W-:Y:S02]  /*59c0*/  LOP3.LUT R97, R97, 0xf20, R2, 0xf8, !PT ;  /* 0x00000f2061617812 */ /* 0x000fe400078ef802 */
[----:B------:R-:W-:Y:S01]  /*59d0*/  IADD3 R92, PT, PT, -R92, RZ, RZ ;  /* 0x000000ff5c5c7210 */ /* 0x000fe20007ffe1ff */
[----:B------:R-:W4:Y:S01]  /*59e0*/  LDS R0, [UR47+0x140] ;  /* 0x0001402fff007984 */ /* 0x000f220008000800 */
[----:B-1----:R-:W-:Y:S01]  /*59f0*/  IMAD.U32 R100, RZ, RZ, UR4 ;  /* 0x00000004ff647e24 */ /* 0x002fe2000f8e00ff */
[----:B------:R-:W-:Y:S01]  /*5a00*/  UIADD3 UR4, UPT, UPT, UR47, 0x200, URZ ;  /* 0x000002002f047890 */ /* 0x000fe2000fffe0ff */
[----:B------:R-:W-:Y:S01]  /*5a10*/  IMAD.U32 R99, RZ, RZ, UR5 ;  /* 0x00000005ff637e24 */ /* 0x000fe2000f8e00ff */
[----:B------:R-:W-:Y:S01]  /*5a20*/  UMOV UR54, 0x1 ;  /* 0x0000000100367882 */ /* 0x000fe20000000000 */
[----:B------:R-:W-:Y:S01]  /*5a30*/  IMAD.SHL.U32 R96, R96, 0x10, RZ ;  /* 0x0000001060607824 */ /* 0x000fe200078e00ff */
[----:B------:R-:W-:Y:S01]  /*5a40*/  UMOV UR46, URZ ;  /* 0x000000ff002e7c82 */ /* 0x000fe20008000000 */
[----:B------:R-:W1:Y:S01]  /*5a50*/  LDCU UR43, c[0x0][0xb0c] ;  /* 0x00016180ff2b77ac */ /* 0x000e620008000800 */
[----:B------:R-:W-:Y:S01]  /*5a60*/  IMAD.U32 R102, RZ, RZ, UR4 ;  /* 0x00000004ff667e24 */ /* 0x000fe2000f8e00ff */
[----:B------:R-:W-:Y:S01]  /*5a70*/  LEA R97, R97, UR4, 0x1 ;  /* 0x0000000461617c11 */ /* 0x000fe2000f8e08ff */
[----:B------:R-:W1:Y:S01]  /*5a80*/  LDCU UR39, c[0x0][0xb30] ;  /* 0x00016600ff2777ac */ /* 0x000e620008000800 */
[----:B------:R-:W1:Y:S01]  /*5a90*/  LDCU.64 UR60, c[0x0][0x888] ;  /* 0x00011100ff3c77ac */ /* 0x000e620008000a00 */
[----:B------:R-:W1:Y:S01]  /*5aa0*/  LDCU.64 UR40, c[0x0][0xb28] ;  /* 0x00016500ff2877ac */ /* 0x000e620008000a00 */
[----:B------:R-:W1:Y:S01]  /*5ab0*/  LDCU.128 UR56, c[0x0][0xb10] ;  /* 0x00016200ff3877ac */ /* 0x000e620008000c00 */
[----:B------:R-:W1:Y:S01]  /*5ac0*/  LDCU UR62, c[0x0][0x374] ;  /* 0x00006e80ff3e77ac */ /* 0x000e620008000800 */
[----:B------:R-:W-:Y:S01]  /*5ad0*/  UMOV UR53, URZ ;  /* 0x000000ff00357c82 */ /* 0x000fe20008000000 */
[----:B------:R-:W-:Y:S01]  /*5ae0*/  UMOV UR52, URZ ;  /* 0x000000ff00347c82 */ /* 0x000fe20008000000 */
[----:B-1234-:R-:W-:-:S07]  /*5af0*/  IMAD.IADD R37, R0, 0x1, R37 ;  /* 0x0000000100257824 */ /* 0x01efce00078e0225 */
.L_x_131:
[C---:B------:R-:W-:Y:S02]  /*5b00*/  LEA R0, R91.reuse, UR47, 0x3 ;  /* 0x0000002f5b007c11 */ /* 0x040fe4000f8e18ff */
[----:B------:R-:W-:Y:S02]  /*5b10*/  SHF.L.U32 R3, R94, 0x1f, RZ ;  /* 0x0000001f5e037819 */ /* 0x000fe400000006ff */
[----:B------:R-:W-:Y:S02]  /*5b20*/  LEA R5, R91, UR47, 0x4 ;  /* 0x0000002f5b057c11 */ /* 0x000fe4000f8e20ff */
[----:B-1----:R-:W1:Y:S02]  /*5b30*/  SYNCS.PHASECHK.TRANS64.TRYWAIT P0, [R0+URZ+0x90], R3 ;  /* 0x00009003000075a7 */ /* 0x002e6400080011ff */
[----:B-1----:R-:W-:Y:S05]  /*5b40*/  @!P0 BRA `(.L_x_101) ;  /* 0x00000034006c8947 */ /* 0x002fea0003800000 */
.L_x_178:
[----:B------:R-:W-:Y:S01]  /*5b50*/  R2UR UR7, R101 ;  /* 0x00000000650772ca */ /* 0x000fe200000e0000 */
[----:B------:R-:W2:Y:S01]  /*5b60*/  LDS.128 R4, [R5+0x120] ;  /* 0x0001200005047984 */ /* 0x000ea20000000c00 */
[----:B-1----:R-:W-:Y:S01]  /*5b70*/  VIADD R0, R0, 0xa0 ;  /* 0x000000a000007836 */ /* 0x002fe20000000000 */
[----:B------:R-:W-:Y:S04]  /*5b80*/  UISETP.GE.AND UP0, UPT, UR42, 0x1, UPT ;  /* 0x000000012a00788c */ /* 0x000fe8000bf06270 */
[----:B------:R-:W-:Y:S01]  /*5b90*/  PRMT R0, RZ, 0x654, R0 ;  /* 0x00000654ff007816 */ /* 0x000fe20000000000 */
[----:B------:R-:W-:Y:S01]  /*5ba0*/  @!PT LDS RZ, [RZ] ;  /* 0x00000000fffff984 */ /* 0x000fe20000000800 */
[----:B------:R-:W-:Y:S01]  /*5bb0*/  @!PT LDS RZ, [RZ] ;  /* 0x00000000fffff984 */ /* 0x000fe20000000800 */
[----:B------:R-:W-:Y:S01]  /*5bc0*/  @!PT LDS RZ, [RZ] ;  /* 0x00000000fffff984 */ /* 0x000fe20000000800 */
[----:B------:R-:W-:Y:S01]  /*5bd0*/  @!PT LDS RZ, [RZ] ;  /* 0x00000000fffff984 */ /* 0x000fe20000000800 */
[----:B------:R1:W-:Y:S06]  /*5be0*/  MEMBAR.ALL.CTA ;  /* 0x0000000000007992 */ /* 0x0003ec0000008000 */
[----:B-1----:R-:W1:Y:S02]  /*5bf0*/  FENCE.VIEW.ASYNC.S ;  /* 0x00000000000073c6 */ /* 0x002e640000000000 */
[----:B-1----:R1:W-:Y:S01]  /*5c00*/  SYNCS.ARRIVE.TRANS64.RED.A1T0 RZ, [R0+URZ], RZ ;  /* 0x000000ff00ff79a7 */ /* 0x0023e200081004ff */
[----:B--2---:R-:W-:Y:S11]  /*5c10*/  LOP3.LUT P0, RZ, R6, 0x1, RZ, 0xc0, !PT ;  /* 0x0000000106ff7812 */ /* 0x004ff6000780c0ff */
[----:B------:R-:W-:Y:S02]  /*5c20*/  @!UPT UIADD3 URZ, UPT, UPT, URZ, URZ, URZ ;  /* 0x000000fffffff290 */ /* 0x000fe4000fffe0ff */
[----:B------:R-:W-:Y:S01]  /*5c30*/  VOTEU.ANY UP1, P0 ;  /* 0x0000000000ff7886 */ /* 0x000fe20000020100 */
[----:B------:R-:W-:Y:S01]  /*5c40*/  PLOP3.LUT P0, PT, PT, PT, UP1, 0x80, 0x8 ;  /* 0x000000000008781c */ /* 0x000fe20003f0f018 */
[----:B------:R-:W-:Y:S06]  /*5c50*/  UP2UR UR4, UPR, URZ, 0x2 ;  /* 0x00000002ff047883 */ /* 0x000fec0008000000 */
[----:B------:R-:W-:Y:S06]  /*5c60*/  IMAD.U32 R103, RZ, RZ, UR4 ;  /* 0x00000004ff677e24 */ /* 0x000fec000f8e00ff */
[----:B------:R-:W-:Y:S02]  /*5c70*/  @P0 SHF.R.U32.HI R2, RZ, 0x10, R5 ;  /* 0x00000010ff020819 */ /* 0x000fe40000011605 */
[----:B------:R-:W-:Y:S02]  /*5c80*/  @P0 MOV R3, R4 ;  /* 0x0000000400030202 */ /* 0x000fe40000000f00 */
[----:B------:R-:W-:Y:S02]  /*5c90*/  @P0 R2UR UR4, R2 ;  /* 0x00000000020402ca */ /* 0x000fe400000e0000 */
[----:B------:R-:W-:Y:S02]  /*5ca0*/  @P0 LOP3.LUT R4, R5, 0xffff, RZ, 0xc0, !PT ;  /* 0x0000ffff05040812 */ /* 0x000fe400078ec0ff */
[----:B------:R-:W-:Y:S02]  /*5cb0*/  @P0 R2UR UR6, R3 ;  /* 0x00000000030602ca */ /* 0x000fe400000e0000 */
[----:B------:R-:W-:Y:S07]  /*5cc0*/  @P0 R2UR UR5, R4 ;  /* 0x00000000040502ca */ /* 0x000fee00000e0000 */
[----:B------:R-:W-:Y:S02]  /*5cd0*/  @UP1 UMOV UR7, UR4 ;  /* 0x0000000400071c82 */ /* 0x000fe40008000000 */
[----:B------:R-:W-:Y:S02]  /*5ce0*/  IMAD.U32 R101, RZ, RZ, UR7 ;  /* 0x00000007ff657e24 */ /* 0x000fe4000f8e00ff */
[----:B------:R-:W-:Y:S02]  /*5cf0*/  @UP1 UMOV UR38, UR6 ;  /* 0x0000000600261c82 */ /* 0x000fe40008000000 */
[----:B------:R-:W-:Y:S01]  /*5d00*/  @UP1 UMOV UR37, UR5 ;  /* 0x0000000500251c82 */ /* 0x000fe20008000000 */
[----:B-1----:R-:W-:Y:S05]  /*5d10*/  BRA.U !UP0, `(.L_x_102) ;  /* 0x0000000108cc7547 */ /* 0x002fea000b800000 */
[----:B------:R-:W1:Y:S01]  /*5d20*/  LDCU UR12, c[0x0][0xb20] ;  /* 0x00016400ff0c77ac */ /* 0x000e620008000800 */
[----:B------:R-:W-:Y:S02]  /*5d30*/  UIMAD.WIDE.U32 UR4, UR62, UR59, URZ ;  /* 0x0000003b3e0472a5 */ /* 0x000fe4000f8e00ff */
[----:B------:R-:W-:Y:S02]  /*5d40*/  UIMAD.WIDE.U32 UR6, UR63, UR56, URZ ;  /* 0x000000383f0672a5 */ /* 0x000fe4000f8e00ff */
[----:B------:R-:W-:Y:S02]  /*5d50*/  UISETP.NE.AND UP0, UPT, UR58, 0x1, UPT ;  /* 0x000000013a00788c */ /* 0x000fe4000bf05270 */
[----:B------:R-:W-:Y:S02]  /*5d60*/  UIMAD.WIDE.U32 UR8, UR37, UR59, URZ ;  /* 0x0000003b250872a5 */ /* 0x000fe4000f8e00ff */
[----:B------:R-:W-:Y:S02]  /*5d70*/  UIMAD.WIDE.U32 UR10, UR38, UR56, URZ ;  /* 0x00000038260a72a5 */ /* 0x000fe4000f8e00ff */
[----:B------:R-:W-:Y:S02]  /*5d80*/  UISETP.NE.AND UP1, UPT, UR43, 0x1, UPT ;  /* 0x000000012b00788c */ /* 0x000fe4000bf25270 */
[----:B------:R-:W-:Y:S01]  /*5d90*/  UISETP.NE.AND UP2, UPT, UR42, 0x1, UPT ;  /* 0x000000012a00788c */ /* 0x000fe2000bf45270 */
[----:B------:R-:W-:Y:S02]  /*5da0*/  UMOV UR4, UR5 ;  /* 0x0000000500047c82 */ /* 0x000fe40008000000 */
[----:B-1----:R-:W-:Y:S03]  /*5db0*/  USHF.R.U32.HI UR5, URZ, UR12, UR4 ;  /* 0x0000000cff057299 */ /* 0x002fe60008011604 */
[----:B------:R-:W-:Y:S02]  /*5dc0*/  UMOV UR4, UR7 ;  /* 0x0000000700047c82 */ /* 0x000fe40008000000 */
[----:B------:R-:W-:Y:S02]  /*5dd0*/  USHF.R.U32.HI UR7, URZ, UR57, UR4 ;  /* 0x00000039ff077299 */ /* 0x000fe40008011604 */
[----:B------:R-:W-:Y:S02]  /*5de0*/  USEL UR4, UR62, UR5, !UP0 ;  /* 0x000000053e047287 */ /* 0x000fe4000c000000 */
[----:B------:R-:W-:Y:S01]  /*5df0*/  USEL UR7, UR63, UR7, !UP1 ;  /* 0x000000073f077287 */ /* 0x000fe2000c800000 */
[----:B------:R-:W-:Y:S01]  /*5e00*/  UMOV UR5, UR9 ;  /* 0x0000000900057c82 */ /* 0x000fe20008000000 */
[----:B------:R-:W-:Y:S02]  /*5e10*/  UIMAD.WIDE.U32 UR8, UR4, UR40, URZ ;  /* 0x00000028040872a5 */ /* 0x000fe4000f8e00ff */
[----:B------:R-:W-:Y:S03]  /*5e20*/  USHF.R.U32.HI UR6, URZ, UR12, UR5 ;  /* 0x0000000cff067299 */ /* 0x000fe60008011605 */
[----:B------:R-:W-:Y:S01]  /*5e30*/  UMOV UR5, UR11 ;  /* 0x0000000b00057c82 */ /* 0x000fe20008000000 */
[----:B------:R-:W-:Y:S02]  /*5e40*/  UIMAD.WIDE.U32 UR10, UR7, UR40, URZ ;  /* 0x00000028070a72a5 */ /* 0x000fe4000f8e00ff */
[----:B------:R-:W-:Y:S02]  /*5e50*/  USHF.R.U32.HI UR12, URZ, UR57, UR5 ;  /* 0x00000039ff0c7299 */ /* 0x000fe40008011605 */
[----:B------:R-:W-:Y:S01]  /*5e60*/  USEL UR6, UR37, UR6, !UP0 ;  /* 0x0000000625067287 */ /* 0x000fe2000c000000 */
[----:B------:R-:W-:Y:S02]  /*5e70*/  UMOV UR5, UR9 ;  /* 0x0000000900057c82 */ /* 0x000fe40008000000 */
[----:B------:R-:W-:Y:S01]  /*5e80*/  UMOV UR10, UR11 ;  /* 0x0000000b000a7c82 */ /* 0x000fe20008000000 */
[----:B------:R-:W-:Y:S02]  /*5e90*/  @UP2 USHF.R.U32.HI UR4, URZ, UR41, UR5 ;  /* 0x00000029ff042299 */ /* 0x000fe40008011605 */
[----:B------:R-:W-:Y:S02]  /*5ea0*/  @UP2 USHF.R.U32.HI UR7, URZ, UR41, UR10 ;  /* 0x00000029ff072299 */ /* 0x000fe4000801160a */
[----:B------:R-:W-:Y:S02]  /*5eb0*/  UIMAD UR4, UR42, UR4, URZ ;  /* 0x000000042a0472a4 */ /* 0x000fe4000f8e02ff */
[----:B------:R-:W-:Y:S02]  /*5ec0*/  UIMAD.WIDE.U32 UR10, UR6, UR40, URZ ;  /* 0x00000028060a72a5 */ /* 0x000fe4000f8e00ff */
[----:B------:R-:W-:Y:S02]  /*5ed0*/  USEL UR5, UR38, UR12, !UP1 ;  /* 0x0000000c26057287 */ /* 0x000fe4000c800000 */
[----:B------:R-:W-:Y:S02]  /*5ee0*/  UIMAD UR8, UR42, UR7, URZ ;  /* 0x000000072a0872a4 */ /* 0x000fe4000f8e02ff */
[----:B------:R-:W-:Y:S03]  /*5ef0*/  UISETP.GE.AND UP0, UPT, UR6, UR4, UPT ;  /* 0x000000040600728c */ /* 0x000fe6000bf06270 */
[----:B------:R-:W-:Y:S01]  /*5f00*/  UMOV UR4, UR11 ;  /* 0x0000000b00047c82 */ /* 0x000fe20008000000 */
[----:B------:R-:W-:Y:S02]  /*5f10*/  UISETP.GE.OR UP0, UPT, UR5, UR8, UP0 ;  /* 0x000000080500728c */ /* 0x000fe40008706670 */
[----:B------:R-:W-:Y:S02]  /*5f20*/  USHF.R.U32.HI UR4, URZ, UR41, UR4 ;  /* 0x00000029ff047299 */ /* 0x000fe40008011604 */
[----:B------:R-:W-:Y:S02]  /*5f30*/  UIMAD.WIDE.U32 UR8, UR5, UR40, URZ ;  /* 0x00000028050872a5 */ /* 0x000fe4000f8e00ff */
[----:B------:R-:W-:Y:S02]  /*5f40*/  USEL UR11, UR6, UR4, !UP2 ;  /* 0x00000004060b7287 */ /* 0x000fe4000d000000 */
[----:B------:R-:W-:Y:S02]  /*5f50*/  UIADD3 UR8, UPT, UPT, -UR5, URZ, URZ ;  /* 0x000000ff05087290 */ /* 0x000fe4000fffe1ff */
[----:B------:R-:W-:Y:S01]  /*5f60*/  UIADD3 UR10, UPT, UPT, -UR11, URZ, URZ ;  /* 0x000000ff0b0a7290 */ /* 0x000fe2000fffe1ff */
[----:B------:R-:W-:Y:S01]  /*5f70*/  @!UP0 UMOV UR4, UR9 ;  /* 0x0000000900048c82 */ /* 0x000fe20008000000 */
[----:B------:R-:W-:Y:S02]  /*5f80*/  UIADD3 UR9, UPT, UPT, -UR6, URZ, URZ ;  /* 0x000000ff06097290 */ /* 0x000fe4000fffe1ff */
[----:B------:R-:W-:Y:S02]  /*5f90*/  @!UP0 USHF.R.U32.HI UR4, URZ, UR41, UR4 ;  /* 0x00000029ff048299 */ /* 0x000fe40008011604 */
[----:B------:R-:W-:Y:S02]  /*5fa0*/  UIMAD UR10, UR42, UR10, UR6 ;  /* 0x0000000a2a0a72a4 */ /* 0x000fe4000f8e0206 */
[----:B------:R-:W-:Y:S04]  /*5fb0*/  @!UP0 USEL UR4, UR5, UR4, !UP2 ;  /* 0x0000000405048287 */ /* 0x000fe8000d000000 */
[----:B------:R-:W-:Y:S02]  /*5fc0*/  @!UP0 UIMAD UR10, UR7, UR10, UR4 ;  /* 0x0000000a070a82a4 */ /* 0x000fe4000f8e0204 */
[----:B------:R-:W-:Y:S02]  /*5fd0*/  @!UP0 UIADD3 UR11, UPT, UPT, UR11, -UR4, URZ ;  /* 0x800000040b0b8290 */ /* 0x000fe4000fffe0ff */
[----:B------:R-:W-:Y:S02]  /*5fe0*/  UIMAD UR7, UR43, UR8, UR38 ;  /* 0x000000082b0772a4 */ /* 0x000fe4000f8e0226 */
[----:B------:R-:W-:Y:S02]  /*5ff0*/  @!UP0 UIMAD UR6, UR11, UR42, UR5 ;  /* 0x0000002a0b0682a4 */ /* 0x000fe4000f8e0205 */
[----:B------:R-:W-:Y:S01]  /*6000*/  UIMAD UR4, UR58, UR9, UR37 ;  /* 0x000000093a0472a4 */ /* 0x000fe2000f8e0225 */
[----:B------:R-:W-:Y:S02]  /*6010*/  @!UP0 UMOV UR5, UR10 ;  /* 0x0000000a00058c82 */ /* 0x000fe40008000000 */
[----:B------:R-:W-:Y:S02]  /*6020*/  UIMAD UR38, UR5, UR43, UR7 ;  /* 0x0000002b052672a4 */ /* 0x000fe4000f8e0207 */
[----:B------:R-:W-:Y:S11]  /*6030*/  UIMAD UR37, UR6, UR58, UR4 ;  /* 0x0000003a062572a4 */ /* 0x000ff6000f8e0204 */
[----:B------:R-:W-:Y:S01]  /*6040*/  @!UPT UIADD3 URZ, UPT, UPT, URZ, URZ, URZ ;  /* 0x000000fffffff290 */ /* 0x000fe2000fffe0ff */
.L_x_102:
[----:B------:R-:W-:Y:S01]  /*6050*/  UISETP.NE.AND UP0, UPT, UR39, 0x1, UPT ;  /* 0x000000012700788c */ /* 0x000fe2000bf05270 */
[----:B------:R-:W-:Y:S01]  /*6060*/  R2UR UR11, R102 ;  /* 0x00000000660b72ca */ /* 0x000fe200000e0000 */
[----:B------:R-:W-:Y:S01]  /*6070*/  USHF.L.U32 UR50, UR25, 0x7, URZ ;  /* 0x0000000719327899 */ /* 0x000fe200080006ff */
[----:B------:R-:W-:Y:S01]  /*6080*/  IADD3 R91, PT, PT, R91, 0x1, RZ ;  /* 0x000000015b5b7810 */ /* 0x000fe20007ffe0ff */
[----:B------:R-:W-:Y:S07]  /*6090*/  USHF.L.U32 UR49, UR26, 0x6, URZ ;  /* 0x000000061a317899 */ /* 0x000fee00080006ff */
[----:B------:R-:W1:Y:S01]  /*60a0*/  @!UP0 LDCU.128 UR12, c[0x0][0xb10] ;  /* 0x00016200ff0c87ac */ /* 0x000e620008000c00 */
[----:B------:R-:W2:Y:S01]  /*60b0*/  @!UP0 LDCU UR5, c[0x0][0xb0c] ;  /* 0x00016180ff0587ac */ /* 0x000ea20008000800 */
[----:B------:R-:W3:Y:S01]  /*60c0*/  @!UP0 LDCU UR10, c[0x0][0xb20] ;  /* 0x00016400ff0a87ac */ /* 0x000ee20008000800 */
[----:B-1----:R-:W-:Y:S02]  /*60d0*/  UIMAD.WIDE.U32 UR8, UR38, UR12, URZ ;  /* 0x0000000c260872a5 */ /* 0x002fe4000f8e00ff */
[----:B------:R-:W-:Y:S02]  /*60e0*/  UIMAD.WIDE.U32 UR6, UR37, UR15, URZ ;  /* 0x0000000f250672a5 */ /* 0x000fe4000f8e00ff */
[----:B------:R-:W-:Y:S03]  /*60f0*/  @!UP0 UISETP.NE.AND UP1, UPT, UR14, 0x1, UPT ;  /* 0x000000010e00888c */ /* 0x000fe6000bf25270 */
[----:B------:R-:W-:Y:S01]  /*6100*/  @!UP0 UMOV UR4, UR9 ;  /* 0x0000000900048c82 */ /* 0x000fe20008000000 */
[----:B--2---:R-:W-:Y:S02]  /*6110*/  @!UP0 UISETP.NE.AND UP2, UPT, UR5, 0x1, UPT ;  /* 0x000000010500888c */ /* 0x004fe4000bf45270 */
[----:B------:R-:W-:Y:S01]  /*6120*/  @!UP0 USHF.R.U32.HI UR4, URZ, UR13, UR4 ;  /* 0x0000000dff048299 */ /* 0x000fe20008011604 */
[----:B------:R-:W-:Y:S02]  /*6130*/  @!UP0 UMOV UR6, UR7 ;  /* 0x0000000700068c82 */ /* 0x000fe40008000000 */
[----:B---3--:R-:W-:Y:S02]  /*6140*/  @!UP0 USHF.R.U32.HI UR6, URZ, UR10, UR6 ;  /* 0x0000000aff068299 */ /* 0x008fe40008011606 */
[----:B------:R-:W-:Y:S02]  /*6150*/  @!UP0 USEL UR7, UR38, UR4, !UP2 ;  /* 0x0000000426078287 */ /* 0x000fe4000d000000 */
[----:B------:R-:W-:Y:S04]  /*6160*/  @!UP0 USEL UR6, UR37, UR6, !UP1 ;  /* 0x0000000625068287 */ /* 0x000fe8000c800000 */
[----:B------:R-:W-:Y:S02]  /*6170*/  @!UP0 UIADD3 UR4, UPT, UPT, -UR7, UR6, URZ ;  /* 0x0000000607048290 */ /* 0x000fe4000fffe1ff */
[----:B------:R-:W-:Y:S02]  /*6180*/  @!UP0 UIADD3 UR6, UPT, UPT, UR7, -UR6, URZ ;  /* 0x8000000607068290 */ /* 0x000fe4000fffe0ff */
[----:B------:R-:W-:Y:S02]  /*6190*/  @!UP0 UIMAD UR38, UR4, UR5, UR38 ;  /* 0x00000005042682a4 */ /* 0x000fe4000f8e0226 */
[----:B------:R-:W-:Y:S02]  /*61a0*/  @!UP0 UIMAD UR37, UR6, UR14, UR37 ;  /* 0x0000000e062582a4 */ /* 0x000fe4000f8e0225 */
[----:B------:R-:W-:Y:S09]  /*61b0*/  ULOP3.LUT UP0, URZ, UR11, 0x1b0, URZ, 0xc0, !UPT ;  /* 0x000001b00bff7892 */ /* 0x000ff2000f80c0ff */
[----:B------:R-:W-:Y:S05]  /*61c0*/  BRA.U !UP0, `(.L_x_103) ;  /* 0x00000001087c7547 */ /* 0x000fea000b800000 */
[----:B------:R-:W1:Y:S01]  /*61d0*/  LDCU.64 UR8, c[0x4][0x80] ;  /* 0x01001000ff0877ac */ /* 0x000e620008000a00 */
[----:B------:R-:W-:Y:S01]  /*61e0*/  MOV R2, 0x0 ;  /* 0x0000000000027802 */ /* 0x000fe20000000f00 */
[----:B------:R-:W-:Y:S02]  /*61f0*/  HFMA2 R12, -RZ, RZ, 0, 5.9604644775390625e-08 ;  /* 0x00000001ff0c7431 */ /* 0x000fe400000001ff */
[----:B------:R-:W-:Y:S01]  /*6200*/  IMAD.MOV.U32 R8, RZ, RZ, 0x70 ;  /* 0x00000070ff087424 */ /* 0x000fe200078e00ff */
[----:B------:R2:W3:Y:S01]  /*6210*/  LDC.64 R14, c[0x4][R2] ;  /* 0x01000000020e7b82 */ /* 0x0004e20000000a00 */
[----:B------:R-:W4:Y:S01]  /*6220*/  LDCU.64 UR6, c[0x4][0x88] ;  /* 0x01001100ff0677ac */ /* 0x000f220008000a00 */
[----:B------:R-:W-:Y:S01]  /*6230*/  IMAD.MOV.U32 R13, RZ, RZ, RZ ;  /* 0x000000ffff0d7224 */ /* 0x000fe200078e00ff */
[----:B------:R-:W2:Y:S01]  /*6240*/  LDCU.64 UR4, c[0x4][0x8] ;  /* 0x01000100ff0477ac */ /* 0x000ea20008000a00 */
[----:B-1----:R-:W-:Y:S01]  /*6250*/  MOV R5, UR9 ;  /* 0x0000000900057c02 */ /* 0x002fe20008000f00 */
[----:B------:R-:W-:Y:S01]  /*6260*/  IMAD.U32 R4, RZ, RZ, UR8 ;  /* 0x00000008ff047e24 */ /* 0x000fe2000f8e00ff */
[----:B----4-:R-:W-:Y:S01]  /*6270*/  MOV R7, UR7 ;  /* 0x0000000700077c02 */ /* 0x010fe20008000f00 */
[----:B------:R-:W-:Y:S01]  /*6280*/  IMAD.U32 R6, RZ, RZ, UR6 ;  /* 0x00000006ff067e24 */ /* 0x000fe2000f8e00ff */
[----:B--2---:R-:W-:Y:S01]  /*6290*/  MOV R11, UR5 ;  /* 0x00000005000b7c02 */ /* 0x004fe20008000f00 */
[----:B------:R-:W-:Y:S02]  /*62a0*/  IMAD.U32 R10, RZ, RZ, UR4 ;  /* 0x00000004ff0a7e24 */ /* 0x000fe4000f8e00ff */
[----:B------:R-:W-:Y:S07]  /*62b0*/  LEPC R20, `(.L_x_104) ;  /* 0x000000001014794e */ /* 0x000fee0000000000 */
[----:B---3-5:R-:W-:Y:S05]  /*62c0*/  CALL.ABS.NOINC R14 ;  /* 0x000000000e007343 */ /* 0x028fea0003c00000 */
.L_x_104:
[----:B------:R-:W1:Y:S01]  /*62d0*/  LDCU.64 UR8, c[0x4][0x80] ;  /* 0x01001000ff0877ac */ /* 0x000e620008000a00 */
[----:B------:R-:W2:Y:S01]  /*62e0*/  LDC.64 R2, c[0x4][R2] ;  /* 0x0100000002027b82 */ /* 0x000ea20000000a00 */
[----:B------:R-:W-:Y:S02]  /*62f0*/  HFMA2 R12, -RZ, RZ, 0, 5.9604644775390625e-08 ;  /* 0x00000001ff0c7431 */ /* 0x000fe400000001ff */
[----:B------:R-:W-:Y:S02]  /*6300*/  IMAD.MOV.U32 R8, RZ, RZ, 0x70 ;  /* 0x00000070ff087424 */ /* 0x000fe400078e00ff */
[----:B------:R-:W-:Y:S01]  /*6310*/  IMAD.MOV.U32 R13, RZ, RZ, RZ ;  /* 0x000000ffff0d7224 */ /* 0x000fe200078e00ff */
[----:B------:R-:W3:Y:S01]  /*6320*/  LDCU.64 UR6, c[0x4][0x88] ;  /* 0x01001100ff0677ac */ /* 0x000ee20008000a00 */
[----:B------:R-:W4:Y:S01]  /*6330*/  LDCU.64 UR4, c[0x4][0x8] ;  /* 0x01000100ff0477ac */ /* 0x000f220008000a00 */
[----:B-1----:R-:W-:Y:S02]  /*6340*/  MOV R4, UR8 ;  /* 0x0000000800047c02 */ /* 0x002fe40008000f00 */
[----:B------:R-:W-:Y:S02]  /*6350*/  MOV R5, UR9 ;  /* 0x0000000900057c02 */ /* 0x000fe40008000f00 */
[----:B---3--:R-:W-:Y:S01]  /*6360*/  MOV R7, UR7 ;  /* 0x0000000700077c02 */ /* 0x008fe20008000f00 */
[----:B------:R-:W-:Y:S01]  /*6370*/  IMAD.U32 R6, RZ, RZ, UR6 ;  /* 0x00000006ff067e24 */ /* 0x000fe2000f8e00ff */
[----:B----4-:R-:W-:Y:S01]  /*6380*/  MOV R11, UR5 ;  /* 0x00000005000b7c02 */ /* 0x010fe20008000f00 */
[----:B------:R-:W-:Y:S02]  /*6390*/  IMAD.U32 R10, RZ, RZ, UR4 ;  /* 0x00000004ff0a7e24 */ /* 0x000fe4000f8e00ff */
[----:B------:R-:W-:Y:S07]  /*63a0*/  LEPC R20, `(.L_x_103) ;  /* 0x000000001014794e */ /* 0x000fee0000000000 */
[----:B--2---:R-:W-:Y:S05]  /*63b0*/  CALL.ABS.NOINC R2 ;  /* 0x0000000002007343 */ /* 0x004fea0003c00000 */
.L_x_103:
[----:B------:R-:W-:Y:S02]  /*63c0*/  R2UR UR6, R88 ;  /* 0x00000000580672ca */ /* 0x000fe400000e0000 */
[----:B------:R-:W-:Y:S02]  /*63d0*/  R2UR UR5, R100 ;  /* 0x00000000640572ca */ /* 0x000fe400000e0000 */
[----:B------:R-:W-:Y:S02]  /*63e0*/  R2UR UR4, R99 ;  /* 0x00000000630472ca */ /* 0x000fe400000e0000 */
[----:B------:R-:W-:Y:S02]  /*63f0*/  ISETP.NE.U32.AND P4, PT, R78, RZ, PT ;  /* 0x000000ff4e00720c */ /* 0x000fe40003f85070 */
[----:B------:R-:W-:Y:S02]  /*6400*/  ISETP.NE.U32.AND P2, PT, RZ, UR60, PT ;  /* 0x0000003cff007c0c */ /* 0x000fe4000bf45070 */
[----:B------:R-:W-:Y:S02]  /*6410*/  ISETP.NE.AND.EX P4, PT, R79, RZ, PT, P4 ;  /* 0x000000ff4f00720c */ /* 0x000fe40003f85340 */
[----:B------:R-:W-:Y:S01]  /*6420*/  ISETP.NE.AND.EX P2, PT, RZ, UR61, PT, P2 ;  /* 0x0000003dff007c0c */ /* 0x000fe2000bf45320 */
[----:B------:R-:W-:Y:S02]  /*6430*/  UISETP.NE.AND UP2, UPT, UR6, URZ, UPT ;  /* 0x000000ff0600728c */ /* 0x000fe4000bf45270 */
[----:B------:R-:W-:Y:S04]  /*6440*/  UISETP.NE.U32.AND UP0, UPT, UR5, URZ, UPT ;  /* 0x000000ff0500728c */ /* 0x000fe8000bf05070 */
[----:B------:R-:W-:Y:S01]  /*6450*/  UISETP.NE.AND.EX UP1, UPT, UR4, URZ, UPT, UP0 ;  /* 0x000000ff0400728c */ /* 0x000fe2000bf25300 */
[----:B------:R-:W-:Y:S01]  /*6460*/  PLOP3.LUT P1, PT, PT, PT, UP2, 0x80, 0x8 ;  /* 0x000000000008781c */ /* 0x000fe20003f2f028 */
[----:B------:R-:W-:Y:S03]  /*6470*/  UPLOP3.LUT UP0, UPT, UPT, UPT, UPT, 0x40, 0x4 ;  /* 0x000000000004789c */ /* 0x000fe60003f0e870 */
[----:B------:R-:W-:Y:S06]  /*6480*/  @UP2 UPLOP3.LUT UP0, UPT, UPT, UPT, UP1, 0x80, 0x8 ;  /* 0x000000000008289c */ /* 0x000fec0003f0f010 */
[----:B------:R-:W-:Y:S01]  /*6490*/  PLOP3.LUT P0, PT, PT, PT, UP0, 0x80, 0x8 ;  /* 0x000000000008781c */ /* 0x000fe20003f0f008 */
[----:B------:R-:W-:Y:S01]  /*64a0*/  @!UPT UIADD3 URZ, UPT, UPT, URZ, URZ, URZ ;  /* 0x000000fffffff290 */ /* 0x000fe2000fffe0ff */
[----:B------:R-:W-:Y:S11]  /*64b0*/  BRA.U !UP1, `(.L_x_105) ;  /* 0x0000000109407547 */ /* 0x000ff6000b800000 */
[----:B------:R-:W-:Y:S01]  /*64c0*/  UISETP.NE.U32.AND UP0, UPT, UR60, URZ, UPT ;  /* 0x000000ff3c00728c */ /* 0x000fe2000bf05070 */
[----:B------:R-:W-:Y:S01]  /*64d0*/  R2UR UR6, R100 ;  /* 0x00000000640672ca */ /* 0x000fe200000e0000 */
[----:B------:R-:W1:Y:S01]  /*64e0*/  LDCU.64 UR8, c[0x0][0x358] ;  /* 0x00006b00ff0877ac */ /* 0x000e620008000a00 */
[----:B------:R-:W-:Y:S02]  /*64f0*/  HFMA2 R84, -RZ, RZ, 0, 5.9604644775390625e-08 ;  /* 0x00000001ff547431 */ /* 0x000fe400000001ff */
[----:B------:R-:W-:Y:S01]  /*6500*/  IMAD.MOV.U32 R0, RZ, RZ, 0x1 ;  /* 0x00000001ff007424 */ /* 0x000fe200078e00ff */
[----:B------:R-:W-:Y:S06]  /*6510*/  UISETP.NE.AND.EX UP0, UPT, UR61, URZ, UPT, UP0 ;  /* 0x000000ff3d00728c */ /* 0x000fec000bf05300 */
[----:B------:R-:W-:Y:S05]  /*6520*/  PLOP3.LUT P3, PT, PT, PT, UP0, 0x80, 0x8 ;  /* 0x000000000008781c */ /* 0x000fea0003f6f008 */
[----:B------:R-:W2:Y:S01]  /*6530*/  @UP0 LDCU.64 UR4, c[0x0][0x888] ;  /* 0x00011100ff0407ac */ /* 0x000ea20008000a00 */
[----:B------:R-:W-:Y:S07]  /*6540*/  @UP0 UIMAD UR6, UR36, UR6, URZ ;  /* 0x00000006240602a4 */ /* 0x000fee000f8e02ff */
[----:B------:R-:W-:Y:S01]  /*6550*/  @!P3 PRMT R84, R0, 0x7610, R84 ;  /* 0x000076100054b816 */ /* 0x000fe20000000054 */
[----:B--2---:R-:W-:Y:S06]  /*6560*/  @UP0 UIMAD.WIDE UR4, UR6, 0x4, UR4 ;  /* 0x00000004060408a5 */ /* 0x004fec000f8e0204 */
[----:B------:R-:W-:Y:S02]  /*6570*/  IMAD.U32 R2, RZ, RZ, UR4 ;  /* 0x00000004ff027e24 */ /* 0x000fe4000f8e00ff */
[----:B------:R-:W-:Y:S03]  /*6580*/  IMAD.U32 R3, RZ, RZ, UR5 ;  /* 0x00000005ff037e24 */ /* 0x000fe6000f8e00ff */
[----:B------:R-:W2:Y:S02]  /*6590*/  @!UP0 LDCU UR4, c[0x0][0x880] ;  /* 0x00011000ff0487ac */ /* 0x000ea40008000800 */
[----:B-1---5:R1:W5:Y:S02]  /*65a0*/  @P3 LDG.E R41, desc[UR8][R2.64] ;  /* 0x0000000802293981 */ /* 0x022364000c1e1900 */
[----:B-12---:R-:W-:Y:S02]  /*65b0*/  @!P3 MOV R41, UR4 ;  /* 0x000000040029bc02 */ /* 0x006fe40008000f00 */
.L_x_105:
[----:B------:R-:W-:Y:S05]  /*65c0*/  @!P4 BRA `(.L_x_106) ;  /* 0x000000000024c947 */ /* 0x000fea0003800000 */
[----:B------:R-:W-:Y:S01]  /*65d0*/  ISETP.NE.U32.AND P3, PT, R76, RZ, PT ;  /* 0x000000ff4c00720c */ /* 0x000fe20003f65070 */
[----:B------:R-:W1:Y:S03]  /*65e0*/  LDCU.64 UR4, c[0x0][0x358] ;  /* 0x00006b00ff0477ac */ /* 0x000e660008000a00 */
[----:B------:R-:W-:Y:S11]  /*65f0*/  ISETP.NE.AND.EX P3, PT, R77, RZ, PT, P3 ;  /* 0x000000ff4d00720c */ /* 0x000ff60003f65330 */
[----:B------:R-:W-:Y:S02]  /*6600*/  @!UPT UIADD3 URZ, UPT, UPT, URZ, URZ, URZ ;  /* 0x000000fffffff290 */ /* 0x000fe4000fffe0ff */
[----:B------:R-:W2:Y:S01]  /*6610*/  @P3 LDC.64 R2, c[0x0][0x8a8] ;  /* 0x00022a00ff023b82 */ /* 0x000ea20000000a00 */
[----:B------:R-:W-:Y:S04]  /*6620*/  @P3 IMAD R0, R78, UR36, RZ ;  /* 0x000000244e003c24 */ /* 0x000fe8000f8e02ff */
[----:B--2---:R-:W-:Y:S05]  /*6630*/  @P3 IMAD.WIDE R2, R0, 0x4, R2 ;  /* 0x0000000400023825 */ /* 0x004fea00078e0202 */
[----:B-1---5:R1:W5:Y:S02]  /*6640*/  @P3 LDG.E R38, desc[UR4][R2.64] ;  /* 0x0000000402263981 */ /* 0x022364000c1e1900 */
[----:B-1----:R-:W2:Y:S02]  /*6650*/  @!P3 LDC R38, c[0x0][0x8a0] ;  /* 0x00022800ff26bb82 */ /* 0x002ea40000000800 */
.L_x_106:
[----:B-----5:R-:W-:Y:S01]  /*6660*/  FSETP.NEU.AND P3, PT, R41, RZ, PT ;  /* 0x000000ff2900720b */ /* 0x020fe20003f6d000 */
[----:B------:R-:W-:Y:S01]  /*6670*/  ULOP3.LUT UR4, UR54, 0x1, URZ, 0x3c, !UPT ;  /* 0x0000000136047892 */ /* 0x000fe2000f8e3cff */
[----:B------:R-:W-:Y:S01]  /*6680*/  SEL R4, RZ, 0xffffffff, P2 ;  /* 0xffffffffff047807 */ /* 0x000fe20001000000 */
[----:B------:R-:W-:Y:S01]  /*6690*/  IMAD.U32 R110, RZ, RZ, UR46 ;  /* 0x0000002eff6e7e24 */ /* 0x000fe2000f8e00ff */
[----:B------:R-:W-:Y:S01]  /*66a0*/  @P1 LOP3.LUT P2, RZ, R84, 0xff, RZ, 0xc0, !PT ;  /* 0x000000ff54ff1812 */ /* 0x000fe2000784c0ff */
[----:B------:R-:W-:Y:S01]  /*66b0*/  IMAD.SHL.U32 R81, R93, 0x10, RZ ;  /* 0x000000105d517824 */ /* 0x000fe200078e00ff */
[----:B------:R-:W-:Y:S01]  /*66c0*/  @P1 SEL R3, RZ, 0xffffffff, P3 ;  /* 0xffffffffff031807 */ /* 0x000fe20001800000 */
[----:B------:R-:W-:Y:S01]  /*66d0*/  IMAD.U32 R111, RZ, RZ, UR4 ;  /* 0x00000004ff6f7e24 */ /* 0x000fe2000f8e00ff */
[----:B------:R-:W-:Y:S01]  /*66e0*/  LEA R89, R36, UR47, 0x3 ;  /* 0x0000002f24597c11 */ /* 0x000fe2000f8e18ff */
[----:B------:R-:W-:Y:S01]  /*66f0*/  IMAD.SHL.U32 R110, R110, 0x2000, RZ ;  /* 0x000020006e6e7824 */ /* 0x000fe200078e00ff */
[----:B------:R-:W-:Y:S01]  /*6700*/  @P0 SEL R3, R4, R3, !P2 ;  /* 0x0000000304030207 */ /* 0x000fe20005000000 */
[----:B------:R-:W-:Y:S01]  /*6710*/  IMAD.SHL.U32 R80, R92, 0x10, RZ ;  /* 0x000000105c507824 */ /* 0x000fe200078e00ff */
[----:B------:R-:W-:Y:S01]  /*6720*/  SHF.L.U32 R2, R95, 0x1f, RZ ;  /* 0x0000001f5f027819 */ /* 0x000fe200000006ff */
[----:B------:R-:W-:Y:S01]  /*6730*/  IMAD.IADD R82, R97, 0x1, R110 ;  /* 0x0000000161527824 */ /* 0x000fe200078e026e */
[----:B------:R-:W-:Y:S01]  /*6740*/  @P1 LOP3.LUT R3, R3, 0x1, RZ, 0xc0, !PT ;  /* 0x0000000103031812 */ /* 0x000fe200078ec0ff */
[----:B------:R-:W-:Y:S01]  /*6750*/  BSSY B1, `(.L_x_107) ;  /* 0x0000039000017945 */ /* 0x000fe20003800000 */
[----:B------:R-:W-:Y:S01]  /*6760*/  PLOP3.LUT P2, PT, PT, PT, UP1, 0x80, 0x8 ;  /* 0x000000000008781c */ /* 0x000fe20003f4f018 */
[----:B------:R-:W-:Y:S01]  /*6770*/  IMAD.IADD R83, R82, 0x1, R81 ;  /* 0x0000000152537824 */ /* 0x000fe200078e0251 */
[----:B------:R-:W-:Y:S01]  /*6780*/  ISETP.NE.U32.OR P5, PT, R3, 0x1, !P1 ;  /* 0x000000010300780c */ /* 0x000fe20004fa5470 */
[----:B------:R-:W-:Y:S01]  /*6790*/  IMAD.U32 R3, RZ, RZ, UR46 ;  /* 0x0000002eff037e24 */ /* 0x000fe2000f8e00ff */
[----:B------:R-:W-:Y:S01]  /*67a0*/  LOP3.LUT P4, R90, R84, 0xff, RZ, 0xc0, !PT ;  /* 0x000000ff545a7812 */ /* 0x000fe2000788c0ff */
[----:B------:R-:W-:Y:S01]  /*67b0*/  IMAD.MOV.U32 R109, RZ, RZ, 0x1 ;  /* 0x00000001ff6d7424 */ /* 0x000fe200078e00ff */
[----:B------:R-:W-:Y:S01]  /*67c0*/  P2R R108, PR, RZ, 0x20 ;  /* 0x00000020ff6c7803 */ /* 0x000fe20000000000 */
[----:B------:R-:W-:Y:S01]  /*67d0*/  IMAD R39, R36, 0x40, R37 ;  /* 0x0000004024277824 */ /* 0x000fe200078e0225 */
[----:B------:R-:W-:Y:S01]  /*67e0*/  LEA R0, R3, UR47, 0x3 ;  /* 0x0000002f03007c11 */ /* 0x000fe2000f8e18ff */
[----:B------:R-:W-:Y:S01]  /*67f0*/  IMAD.U32 R112, RZ, RZ, UR46 ;  /* 0x0000002eff707e24 */ /* 0x000fe2000f8e00ff */
[----:B------:R-:W-:Y:S02]  /*6800*/  SEL R3, RZ, 0xffffffff, P3 ;  /* 0xffffffffff037807 */ /* 0x000fe40001800000 */
[----:B------:R-:W-:Y:S02]  /*6810*/  CS2R R74, SRZ ;  /* 0x00000000004a7805 */ /* 0x000fe4000001ff00 */
[----:B------:R-:W-:Y:S02]  /*6820*/  CS2R R72, SRZ ;  /* 0x0000000000487805 */ /* 0x000fe4000001ff00 */
[----:B------:R-:W-:Y:S02]  /*6830*/  CS2R R66, SRZ ;  /* 0x0000000000427805 */ /* 0x000fe4000001ff00 */
[----:B------:R-:W-:Y:S02]  /*6840*/  @P2 SEL R3, R4, R3, !P4 ;  /* 0x0000000304032207 */ /* 0x000fe40006000000 */
[----:B------:R-:W-:Y:S02]  /*6850*/  CS2R R64, SRZ ;  /* 0x0000000000407805 */ /* 0x000fe4000001ff00 */
[----:B------:R-:W-:Y:S02]  /*6860*/  @P5 SHF.L.U32 R5, R111, 0x1f, RZ ;  /* 0x0000001f6f055819 */ /* 0x000fe400000006ff */
[----:B------:R-:W-:Y:S02]  /*6870*/  CS2R R58, SRZ ;  /* 0x00000000003a7805 */ /* 0x000fe4000001ff00 */
[----:B------:R-:W-:Y:S02]  /*6880*/  LOP3.LUT R3, R3, 0x1, RZ, 0xc0, !PT ;  /* 0x0000000103037812 */ /* 0x000fe400078ec0ff */
[----:B------:R-:W-:Y:S01]  /*6890*/  CS2R R56, SRZ ;  /* 0x0000000000387805 */ /* 0x000fe2000001ff00 */
[----:B------:R-:W1:Y:S01]  /*68a0*/  @P5 SYNCS.PHASECHK.TRANS64.TRYWAIT P1, [R0+URZ+0x50], R5 ;  /* 0x00005005000055a7 */ /* 0x000e6200080211ff */
[----:B------:R-:W-:Y:S02]  /*68b0*/  CS2R R50, SRZ ;  /* 0x0000000000327805 */ /* 0x000fe4000001ff00 */
[----:B------:R-:W-:Y:S02]  /*68c0*/  ISETP.NE.U32.AND P2, PT, R3, 0x1, PT ;  /* 0x000000010300780c */ /* 0x000fe40003f45070 */
[----:B------:R-:W-:Y:S01]  /*68d0*/  CS2R R48, SRZ ;  /* 0x0000000000307805 */ /* 0x000fe2000001ff00 */
[----:B------:R-:W-:Y:S01]  /*68e0*/  IMAD.IADD R47, R82, 0x1, R80 ;  /* 0x00000001522f7824 */ /* 0x000fe200078e0250 */
[----:B------:R-:W-:Y:S01]  /*68f0*/  P2R R113, PR, RZ, 0x4 ;  /* 0x00000004ff717803 */ /* 0x000fe20000000000 */
[----:B------:R-:W-:Y:S01]  /*6900*/  IMAD.IADD R46, R96, 0x1, R83 ;  /* 0x00000001602e7824 */ /* 0x000fe200078e0253 */
[----:B------:R3:W4:Y:S01]  /*6910*/  SYNCS.PHASECHK.TRANS64.TRYWAIT P0, [R89+URZ+0xb0], R2 ;  /* 0x0000b002590075a7 */ /* 0x00072200080011ff */
[----:B-1----:R-:W-:Y:S01]  /*6920*/  @P5 SEL R109, RZ, 0x1, !P1 ;  /* 0x00000001ff6d5807 */ /* 0x002fe20004800000 */
[----:B---3--:R-:W-:Y:S06]  /*6930*/  @!P5 BRA `(.L_x_108) ;  /* 0x000000000068d947 */ /* 0x008fec0003800000 */
[----:B------:R-:W-:Y:S01]  /*6940*/  ISETP.NE.AND P1, PT, R109, RZ, PT ;  /* 0x000000ff6d00720c */ /* 0x000fe20003f25270 */
[----:B------:R-:W-:Y:S01]  /*6950*/  BSSY B0, `(.L_x_109) ;  /* 0x000000d000007945 */ /* 0x000fe20003800000 */
[----:B------:R-:W-:Y:S02]  /*6960*/  CS2R R50, SRZ ;  /* 0x0000000000327805 */ /* 0x000fe4000001ff00 */
[----:B------:R-:W-:Y:S02]  /*6970*/  CS2R R48, SRZ ;  /* 0x0000000000307805 */ /* 0x000fe4000001ff00 */
[----:B------:R-:W-:Y:S02]  /*6980*/  CS2R R58, SRZ ;  /* 0x00000000003a7805 */ /* 0x000fe4000001ff00 */
[----:B------:R-:W-:Y:S02]  /*6990*/  CS2R R56, SRZ ;  /* 0x0000000000387805 */ /* 0x000fe4000001ff00 */
[----:B------:R-:W-:Y:S02]  /*69a0*/  CS2R R66, SRZ ;  /* 0x0000000000427805 */ /* 0x000fe4000001ff00 */
[----:B------:R-:W-:Y:S02]  /*69b0*/  CS2R R64, SRZ ;  /* 0x0000000000407805 */ /* 0x000fe4000001ff00 */
[----:B------:R-:W-:Y:S02]  /*69c0*/  CS2R R74, SRZ ;  /* 0x00000000004a7805 */ /* 0x000fe4000001ff00 */
[----:B------:R-:W-:Y:S01]  /*69d0*/  CS2R R72, SRZ ;  /* 0x0000000000487805 */ /* 0x000fe2000001ff00 */
[----:B------:R-:W-:Y:S06]  /*69e0*/  @P1 BRA `(.L_x_110) ;  /* 0x00000000000c1947 */ /* 0x000fec0003800000 */
[----:B------:R-:W-:Y:S04]  /*69f0*/  SHF.L.U32 R3, R111, 0x1f, RZ ;  /* 0x0000001f6f037819 */ /* 0x000fe800000006ff */
[----:B------:R-:W1:Y:S02]  /*6a00*/  SYNCS.PHASECHK.TRANS64.TRYWAIT P1, [R0+URZ+0x50], R3 ;  /* 0x00005003000075a7 */ /* 0x000e6400080211ff */
[----:B-1----:R-:W-:Y:S05]  /*6a10*/  @!P1 BRA `(.L_x_111) ;  /* 0x0000002400cc9947 */ /* 0x002fea0003800000 */
.L_x_110:
[----:B------:R-:W-:Y:S05]  /*6a20*/  BSYNC B0 ;  /* 0x0000000000007941 */ /* 0x000fea0003800000 */
.L_x_109:
[----:B------:R-:W-:Y:S01]  /*6a30*/  ISETP.NE.AND P1, PT, R113, RZ, PT ;  /* 0x000000ff7100720c */ /* 0x000fe20003f25270 */
[----:B------:R-:W-:Y:S04]  /*6a40*/  UIADD3 UR4, UPT, UPT, UR46, 0x1, URZ ;  /* 0x000000012e047890 */ /* 0x000fe8000fffe0ff */
[----:B------:R-:W-:Y:S04]  /*6a50*/  UISETP.NE.AND UP0, UPT, UR4, 0x3, UPT ;  /* 0x000000030400788c */ /* 0x000fe8000bf05270 */
[----:B------:R-:W-:Y:S02]  /*6a60*/  USEL UR5, URZ, 0x1, UP0 ;  /* 0x00000001ff057887 */ /* 0x000fe40008000000 */
[----:B------:R-:W-:Y:S02]  /*6a70*/  USEL UR4, UR4, URZ, UP0 ;  /* 0x000000ff04047287 */ /* 0x000fe40008000000 */
[----:B------:R3:W1:Y:S02]  /*6a80*/  @P1 LDS.128 R48, [R82] ;  /* 0x0000000052301984 */ /* 0x0006640000000c00 */
[----:B------:R-:W-:Y:S02]  /*6a90*/  LOP3.LUT R111, R111, UR5, RZ, 0x3c, !PT ;  /* 0x000000056f6f7c12 */ /* 0x000fe4000f8e3cff */
[----:B------:R3:W1:Y:S01]  /*6aa0*/  @P1 LDS.128 R56, [R83+0x10] ;  /* 0x0000100053381984 */ /* 0x0006620000000c00 */
[----:B------:R-:W-:Y:S03]  /*6ab0*/  IMAD.U32 R112, RZ, RZ, UR4 ;  /* 0x00000004ff707e24 */ /* 0x000fe6000f8e00ff */
[----:B------:R3:W1:Y:S04]  /*6ac0*/  @P1 LDS.128 R64, [R47+0x20] ;  /* 0x000020002f401984 */ /* 0x0006680000000c00 */
[----:B------:R3:W1:Y:S02]  /*6ad0*/  @P1 LDS.128 R72, [R46+0x10] ;  /* 0x000010002e481984 */ /* 0x0006640000000c00 */
.L_x_108:
[----:B------:R-:W-:Y:S05]  /*6ae0*/  BSYNC B1 ;  /* 0x0000000000017941 */ /* 0x000fea0003800000 */
.L_x_107:
[----:B-1----:R-:W-:Y:S04]  /*6af0*/  SHF.R.U32.HI R0, RZ, 0x15, R39 ;  /* 0x00000015ff007819 */ /* 0x002fe80000011627 */
[----:B------:R-:W-:Y:S01]  /*6b00*/  LOP3.LUT P1, RZ, R0, 0x3, R85, 0x48, !PT ;  /* 0x0000000300ff7812 */ /* 0x000fe20007824855 */
[----:B------:R-:W-:Y:S01]  /*6b10*/  @!UPT UIADD3 URZ, UPT, UPT, URZ, URZ, URZ ;  /* 0x000000fffffff290 */ /* 0x000fe2000fffe0ff */
[----:B----4-:R-:W-:Y:S11]  /*6b20*/  @P0 BRA `(.L_x_112) ;  /* 0x0000000000080947 */ /* 0x010ff60003800000 */
[----:B------:R-:W1:Y:S02]  /*6b30*/  SYNCS.PHASECHK.TRANS64.TRYWAIT P0, [R89+URZ+0xb0], R2 ;  /* 0x0000b002590075a7 */ /* 0x000e6400080011ff */
[----:B-1----:R-:W-:Y:S05]  /*6b40*/  @!P0 BRA `(.L_x_113) ;  /* 0x0000002400948947 */ /* 0x002fea0003800000 */
.L_x_112:
[----:B------:R-:W-:Y:S05]  /*6b50*/  @!P1 BRA `(.L_x_114) ;  /* 0x0000000000409947 */ /* 0x000fea0003800000 */
[----:B------:R-:W4:Y:S01]  /*6b60*/  LDCU.64 UR8, c[0x4][0x70] ;  /* 0x01000e00ff0877ac */ /* 0x000f220008000a00 */
[----:B------:R-:W-:Y:S01]  /*6b70*/  MOV R3, 0x0 ;  /* 0x0000000000037802 */ /* 0x000fe20000000f00 */
[----:B------:R-:W-:Y:S02]  /*6b80*/  HFMA2 R12, -RZ, RZ, 0, 5.9604644775390625e-08 ;  /* 0x00000001ff0c7431 */ /* 0x000fe400000001ff */
[----:B------:R-:W-:Y:S02]  /*6b90*/  IMAD.MOV.U32 R8, RZ, RZ, 0x192 ;  /* 0x00000192ff087424 */ /* 0x000fe400078e00ff */
[----:B------:R-:W-:Y:S01]  /*6ba0*/  IMAD.MOV.U32 R13, RZ, RZ, RZ ;  /* 0x000000ffff0d7224 */ /* 0x000fe200078e00ff */
[----:B------:R-:W5:Y:S01]  /*6bb0*/  LDCU.64 UR6, c[0x4][0x78] ;  /* 0x01000f00ff0677ac */ /* 0x000f620008000a00 */
[----:B-1----:R-:W1:Y:S01]  /*6bc0*/  LDC.64 R2, c[0x4][R3] ;  /* 0x0100000003027b82 */ /* 0x002e620000000a00 */
[----:B------:R-:W2:Y:S01]  /*6bd0*/  LDCU.64 UR4, c[0x4][0x10] ;  /* 0x01000200ff0477ac */ /* 0x000ea20008000a00 */
[----:B----4-:R-:W-:Y:S01]  /*6be0*/  MOV R5, UR9 ;  /* 0x0000000900057c02 */ /* 0x010fe20008000f00 */
[----:B------:R-:W-:Y:S01]  /*6bf0*/  IMAD.U32 R4, RZ, RZ, UR8 ;  /* 0x00000008ff047e24 */ /* 0x000fe2000f8e00ff */
[----:B-----5:R-:W-:Y:S01]  /*6c00*/  MOV R7, UR7 ;  /* 0x0000000700077c02 */ /* 0x020fe20008000f00 */
[----:B------:R-:W-:Y:S01]  /*6c10*/  IMAD.U32 R6, RZ, RZ, UR6 ;  /* 0x00000006ff067e24 */ /* 0x000fe2000f8e00ff */
[----:B--2---:R-:W-:Y:S01]  /*6c20*/  MOV R11, UR5 ;  /* 0x00000005000b7c02 */ /* 0x004fe20008000f00 */
[----:B------:R-:W-:Y:S02]  /*6c30*/  IMAD.U32 R10, RZ, RZ, UR4 ;  /* 0x00000004ff0a7e24 */ /* 0x000fe4000f8e00ff */
[----:B------:R-:W-:Y:S07]  /*6c40*/  LEPC R20, `(.L_x_114) ;  /* 0x000000001014794e */ /* 0x000fee0000000000 */
[----:B-1-3--:R-:W-:Y:S05]  /*6c50*/  CALL.ABS.NOINC R2 ;  /* 0x0000000002007343 */ /* 0x00afea0003c00000 */
.L_x_114:
[----:B------:R-:W-:Y:S05]  /*6c60*/  WARPSYNC.ALL ;  /* 0x0000000000007948 */ /* 0x000fea0003800000 */
[----:B------:R-:W-:Y:S01]  /*6c70*/  R2UR UR4, R39 ;  /* 0x00000000270472ca */ /* 0x000fe200000e0000 */
[--C-:B------:R-:W-:Y:S01]  /*6c80*/  HADD2.F32 R40, -RZ, R48.reuse.H0_H0 ;  /* 0x20000030ff287230 */ /* 0x100fe20000004100 */
[----:B------:R-:W-:Y:S01]  /*6c90*/  ISETP.NE.AND P0, PT, R98, RZ, PT ;  /* 0x000000ff6200720c */ /* 0x000fe20003f05270 */
[----:B------:R-:W-:Y:S01]  /*6ca0*/  HADD2.F32 R43, -RZ, R48.H1_H1 ;  /* 0x30000030ff2b7230 */ /* 0x000fe20000004100 */
[----:B------:R-:W-:Y:S01]  /*6cb0*/  BSSY.RECONVERGENT B0, `(.L_x_115) ;  /* 0x0000085000007945 */ /* 0x000fe20003800200 */
[----:B------:R-:W-:Y:S02]  /*6cc0*/  HADD2.F32 R42, -RZ, R49.H0_H0 ;  /* 0x20000031ff2a7230 */ /* 0x000fe40000004100 */
[----:B------:R-:W-:Y:S02]  /*6cd0*/  HADD2.F32 R45, -RZ, R51.H0_H0 ;  /* 0x20000033ff2d7230 */ /* 0x000fe40000004100 */
[----:B------:R-:W-:Y:S04]  /*6ce0*/  HADD2.F32 R44, -RZ, R75.H1_H1 ;  /* 0x3000004bff2c7230 */ /* 0x000fe80000004100 */
[----:B------:R-:W2:Y:S02]  /*6cf0*/  LDTM.x32 R4, tmem[UR4] ;  /* 0x00000004000479ee */ /* 0x000ea400082c0000 */
[C---:B--2---:R-:W-:Y:S01]  /*6d00*/  FMUL R0, R38.reuse, R4 ;  /* 0x0000000426007220 */ /* 0x044fe20000400000 */
[C---:B-1----:R-:W-:Y:S01]  /*6d10*/  FMUL R2, R38.reuse, R5 ;  /* 0x0000000526027220 */ /* 0x042fe20000400000 */
[C---:B------:R-:W-:Y:S01]  /*6d20*/  FMUL R3, R38.reuse, R6 ;  /* 0x0000000626037220 */ /* 0x040fe20000400000 */
[C---:B------:R-:W-:Y:S01]  /*6d30*/  FMUL R7, R38.reuse, R7 ;  /* 0x0000000726077220 */ /* 0x040fe20000400000 */
[C---:B------:R-:W-:Y:S01]  /*6d40*/  FFMA R0, R41.reuse, R40, R0 ;  /* 0x0000002829007223 */ /* 0x040fe20000000000 */
[----:B------:R-:W-:Y:S02]  /*6d50*/  HADD2.F32 R40, -RZ, R49.H1_H1 ;  /* 0x30000031ff287230 */ /* 0x000fe40000004100 */
[C---:B------:R-:W-:Y:S01]  /*6d60*/  FFMA R2, R41.reuse, R43, R2 ;  /* 0x0000002b29027223 */ /* 0x040fe20000000002 */
[C---:B------:R-:W-:Y:S01]  /*6d70*/  FFMA R3, R41.reuse, R42, R3 ;  /* 0x0000002a29037223 */ /* 0x040fe20000000003 */
[--C-:B------:R-:W-:Y:S02]  /*6d80*/  HADD2.F32 R43, -RZ, R50.reuse.H0_H0 ;  /* 0x20000032ff2b7230 */ /* 0x100fe40000004100 */
[----:B------:R-:W-:Y:S01]  /*6d90*/  FMUL R4, R38, R8 ;  /* 0x0000000826047220 */ /* 0x000fe20000400000 */
[----:B------:R-:W-:Y:S01]  /*6da0*/  HADD2.F32 R42, -RZ, R50.H1_H1 ;  /* 0x30000032ff2a7230 */ /* 0x000fe20000004100 */
[----:B------:R-:W-:Y:S01]  /*6db0*/  F2FP.F16.F32.PACK_AB R52, R2, R0 ;  /* 0x000000000234723e */ /* 0x000fe200000000ff */
[C---:B------:R-:W-:Y:S01]  /*6dc0*/  FFMA R7, R41.reuse, R40, R7 ;  /* 0x0000002829077223 */ /* 0x040fe20000000007 */
[----:B------:R-:W-:Y:S01]  /*6dd0*/  FFMA R4, R41, R43, R4 ;  /* 0x0000002b29047223 */ /* 0x000fe20000000004 */
[C---:B------:R-:W-:Y:S01]  /*6de0*/  FMUL R5, R38.reuse, R9 ;  /* 0x0000000926057220 */ /* 0x040fe20000400000 */
[C---:B------:R-:W-:Y:S01]  /*6df0*/  FMUL R6, R38.reuse, R10 ;  /* 0x0000000a26067220 */ /* 0x040fe20000400000 */
[----:B------:R-:W-:Y:S01]  /*6e00*/  HADD2.F32 R40, -RZ, R51.H1_H1 ;  /* 0x30000033ff287230 */ /* 0x000fe20000004100 */
[----:B------:R-:W-:Y:S01]  /*6e10*/  F2FP.F16.F32.PACK_AB R53, R7, R3 ;  /* 0x000000030735723e */ /* 0x000fe200000000ff */
[C---:B------:R-:W-:Y:S01]  /*6e20*/  FFMA R5, R41.reuse, R42, R5 ;  /* 0x0000002a29057223 */ /* 0x040fe20000000005 */
[----:B------:R-:W-:Y:S01]  /*6e30*/  FFMA R6, R41, R45, R6 ;  /* 0x0000002d29067223 */ /* 0x000fe20000000006 */
[C---:B------:R-:W-:Y:S01]  /*6e40*/  FMUL R11, R38.reuse, R11 ;  /* 0x0000000b260b7220 */ /* 0x040fe20000400000 */
[--C-:B------:R-:W-:Y:S02]  /*6e50*/  HADD2.F32 R43, -RZ, R56.reuse.H0_H0 ;  /* 0x20000038ff2b7230 */ /* 0x100fe40000004100 */
[C---:B------:R-:W-:Y:S01]  /*6e60*/  FMUL R8, R38.reuse, R12 ;  /* 0x0000000c26087220 */ /* 0x040fe20000400000 */
[----:B------:R-:W-:Y:S01]  /*6e70*/  F2FP.F16.F32.PACK_AB R54, R5, R4 ;  /* 0x000000040536723e */ /* 0x000fe200000000ff */
[C---:B------:R-:W-:Y:S01]  /*6e80*/  FFMA R11, R41.reuse, R40, R11 ;  /* 0x00000028290b7223 */ /* 0x040fe2000000000b */
[----:B------:R-:W-:Y:S02]  /*6e90*/  HADD2.F32 R40, -RZ, R56.H1_H1 ;  /* 0x30000038ff287230 */ /* 0x000fe40000004100 */
[----:B------:R-:W-:Y:S01]  /*6ea0*/  FFMA R8, R41, R43, R8 ;  /* 0x0000002b29087223 */ /* 0x000fe20000000008 */
[C---:B------:R-:W-:Y:S01]  /*6eb0*/  FMUL R9, R38.reuse, R13 ;  /* 0x0000000d26097220 */ /* 0x040fe20000400000 */
[--C-:B------:R-:W-:Y:S01]  /*6ec0*/  HADD2.F32 R45, -RZ, R57.reuse.H0_H0 ;  /* 0x20000039ff2d7230 */ /* 0x100fe20000004100 */
[----:B------:R-:W-:Y:S01]  /*6ed0*/  F2FP.F16.F32.PACK_AB R55, R11, R6 ;  /* 0x000000060b37723e */ /* 0x000fe200000000ff */
[C---:B------:R-:W-:Y:S01]  /*6ee0*/  FMUL R10, R38.reuse, R14 ;  /* 0x0000000e260a7220 */ /* 0x040fe20000400000 */
[----:B------:R-:W-:Y:S02]  /*6ef0*/  HADD2.F32 R42, -RZ, R57.H1_H1 ;  /* 0x30000039ff2a7230 */ /* 0x000fe40000004100 */
[C---:B------:R-:W-:Y:S01]  /*6f00*/  FFMA R9, R41.reuse, R40, R9 ;  /* 0x0000002829097223 */ /* 0x040fe20000000009 */
[C---:B------:R-:W-:Y:S01]  /*6f10*/  FMUL R15, R38.reuse, R15 ;  /* 0x0000000f260f7220 */ /* 0x040fe20000400000 */
[----:B------:R1:W-:Y:S01]  /*6f20*/  STS.128 [R82], R52 ;  /* 0x0000003452007388 */ /* 0x0003e20000000c00 */
[----:B------:R-:W-:Y:S01]  /*6f30*/  FFMA R10, R41, R45, R10 ;  /* 0x0000002d290a7223 */ /* 0x000fe2000000000a */
[--C-:B------:R-:W-:Y:S01]  /*6f40*/  HADD2.F32 R40, -RZ, R58.reuse.H0_H0 ;  /* 0x2000003aff287230 */ /* 0x100fe20000004100 */
[----:B------:R-:W-:Y:S01]  /*6f50*/  F2FP.F16.F32.PACK_AB R60, R9, R8 ;  /* 0x00000008093c723e */ /* 0x000fe200000000ff */
[----:B------:R-:W-:Y:S01]  /*6f60*/  FFMA R15, R41, R42, R15 ;  /* 0x0000002a290f7223 */ /* 0x000fe2000000000f */
[C---:B------:R-:W-:Y:S01]  /*6f70*/  FMUL R12, R38.reuse, R16 ;  /* 0x00000010260c7220 */ /* 0x040fe20000400000 */
[----:B------:R-:W-:Y:S02]  /*6f80*/  HADD2.F32 R42, -RZ, R58.H1_H1 ;  /* 0x3000003aff2a7230 */ /* 0x000fe40000004100 */
[C---:B------:R-:W-:Y:S01]  /*6f90*/  FMUL R13, R38.reuse, R17 ;  /* 0x00000011260d7220 */ /* 0x040fe20000400000 */
[--C-:B------:R-:W-:Y:S01]  /*6fa0*/  HADD2.F32 R43, -RZ, R59.reuse.H0_H0 ;  /* 0x2000003bff2b7230 */ /* 0x100fe20000004100 */
[----:B------:R-:W-:Y:S01]  /*6fb0*/  F2FP.F16.F32.PACK_AB R61, R15, R10 ;  /* 0x0000000a0f3d723e */ /* 0x000fe200000000ff */
[C---:B------:R-:W-:Y:S01]  /*6fc0*/  FFMA R12, R41.reuse, R40, R12 ;  /* 0x00000028290c7223 */ /* 0x040fe2000000000c */
[C---:B------:R-:W-:Y:S01]  /*6fd0*/  FFMA R13, R41.reuse, R42, R13 ;  /* 0x0000002a290d7223 */ /* 0x040fe2000000000d */
[C---:B------:R-:W-:Y:S01]  /*6fe0*/  FMUL R14, R38.reuse, R18 ;  /* 0x00000012260e7220 */ /* 0x040fe20000400000 */
[----:B------:R-:W-:Y:S02]  /*6ff0*/  HADD2.F32 R40, -RZ, R59.H1_H1 ;  /* 0x3000003bff287230 */ /* 0x000fe40000004100 */
[C---:B------:R-:W-:Y:S01]  /*7000*/  FMUL R19, R38.reuse, R19 ;  /* 0x0000001326137220 */ /* 0x040fe20000400000 */
[C---:B------:R-:W-:Y:S01]  /*7010*/  FMUL R16, R38.reuse, R20 ;  /* 0x0000001426107220 */ /* 0x040fe20000400000 */
[C---:B------:R-:W-:Y:S01]  /*7020*/  FFMA R14, R41.reuse, R43, R14 ;  /* 0x0000002b290e7223 */ /* 0x040fe2000000000e */
[--C-:B------:R-:W-:Y:S02]  /*7030*/  HADD2.F32 R43, -RZ, R64.reuse.H0_H0 ;  /* 0x20000040ff2b7230 */ /* 0x100fe40000004100 */
[C---:B------:R-:W-:Y:S01]  /*7040*/  FFMA R19, R41.reuse, R40, R19 ;  /* 0x0000002829137223 */ /* 0x040fe20000000013 */
[----:B------:R-:W-:Y:S02]  /*7050*/  HADD2.F32 R42, -RZ, R64.H1_H1 ;  /* 0x30000040ff2a7230 */ /* 0x000fe40000004100 */
[C---:B------:R-:W-:Y:S01]  /*7060*/  FMUL R17, R38.reuse, R21 ;  /* 0x0000001526117220 */ /* 0x040fe20000400000 */
[--C-:B------:R-:W-:Y:S02]  /*7070*/  HADD2.F32 R45, -RZ, R65.reuse.H0_H0 ;  /* 0x20000041ff2d7230 */ /* 0x100fe40000004100 */
[C---:B------:R-:W-:Y:S01]  /*7080*/  FMUL R18, R38.reuse, R22 ;  /* 0x0000001626127220 */ /* 0x040fe20000400000 */
[----:B------:R-:W-:Y:S02]  /*7090*/  HADD2.F32 R40, -RZ, R65.H1_H1 ;  /* 0x30000041ff287230 */ /* 0x000fe40000004100 */
[C---:B------:R-:W-:Y:S01]  /*70a0*/  FMUL R23, R38.reuse, R23 ;  /* 0x0000001726177220 */ /* 0x040fe20000400000 */
[C---:B------:R-:W-:Y:S01]  /*70b0*/  FFMA R16, R41.reuse, R43, R16 ;  /* 0x0000002b29107223 */ /* 0x040fe20000000010 */
[C---:B------:R-:W-:Y:S01]  /*70c0*/  FFMA R17, R41.reuse, R42, R17 ;  /* 0x0000002a29117223 */ /* 0x040fe20000000011 */
[C---:B------:R-:W-:Y:S01]  /*70d0*/  FFMA R18, R41.reuse, R45, R18 ;  /* 0x0000002d29127223 */ /* 0x040fe20000000012 */
[C---:B------:R-:W-:Y:S01]  /*70e0*/  FFMA R23, R41.reuse, R40, R23 ;  /* 0x0000002829177223 */ /* 0x040fe20000000017 */
[--C-:B------:R-:W-:Y:S02]  /*70f0*/  HADD2.F32 R43, -RZ, R66.reuse.H0_H0 ;  /* 0x20000042ff2b7230 */ /* 0x100fe40000004100 */
[C---:B------:R-:W-:Y:S01]  /*7100*/  FMUL R20, R38.reuse, R24 ;  /* 0x0000001826147220 */ /* 0x040fe20000400000 */
        /* <DEDUP_REMOVED lines=9> */
[----:B------:R-:W-:Y:S01]  /*71a0*/  FFMA R27, R41, R42, R27 ;  /* 0x0000002a291b7223 */ /* 0x000fe2000000001b */
[--C-:B------:R-:W-:Y:S02]  /*71b0*/  HADD2.F32 R40, -RZ, R72.reuse.H0_H0 ;  /* 0x20000048ff287230 */ /* 0x100fe40000004100 */
[C---:B------:R-:W-:Y:S01]  /*71c0*/  FMUL R24, R38.reuse, R28 ;  /* 0x0000001c26187220 */ /* 0x040fe20000400000 */
[----:B------:R-:W-:Y:S02]  /*71d0*/  HADD2.F32 R42, -RZ, R72.H1_H1 ;  /* 0x30000048ff2a7230 */ /* 0x000fe40000004100 */
[C---:B------:R-:W-:Y:S01]  /*71e0*/  FMUL R25, R38.reuse, R29 ;  /* 0x0000001d26197220 */ /* 0x040fe20000400000 */
[--C-:B------:R-:W-:Y:S02]  /*71f0*/  HADD2.F32 R43, -RZ, R73.reuse.H0_H0 ;  /* 0x20000049ff2b7230 */ /* 0x100fe40000004100 */
[C---:B------:R-:W-:Y:S01]  /*7200*/  FMUL R26, R38.reuse, R30 ;  /* 0x0000001e261a7220 */ /* 0x040fe20000400000 */
[----:B------:R-:W-:Y:S01]  /*7210*/  F2FP.F16.F32.PACK_AB R62, R13, R12 ;  /* 0x0000000c0d3e723e */ /* 0x000fe200000000ff */
[----:B------:R-:W-:Y:S01]  /*7220*/  FFMA R24, R41, R40, R24 ;  /* 0x0000002829187223 */ /* 0x000fe20000000018 */
[----:B------:R-:W-:Y:S01]  /*7230*/  F2FP.F16.F32.PACK_AB R63, R19, R14 ;  /* 0x0000000e133f723e */ /* 0x000fe200000000ff */
[C---:B------:R-:W-:Y:S01]  /*7240*/  FFMA R25, R41.reuse, R42, R25 ;  /* 0x0000002a29197223 */ /* 0x040fe20000000019 */
[C---:B------:R-:W-:Y:S01]  /*7250*/  FFMA R26, R41.reuse, R43, R26 ;  /* 0x0000002b291a7223 */ /* 0x040fe2000000001a */
[----:B------:R-:W-:Y:S02]  /*7260*/  HADD2.F32 R40, -RZ, R73.H1_H1 ;  /* 0x30000049ff287230 */ /* 0x000fe40000004100 */
[C---:B------:R-:W-:Y:S01]  /*7270*/  FMUL R31, R38.reuse, R31 ;  /* 0x0000001f261f7220 */ /* 0x040fe20000400000 */
[----:B------:R1:W-:Y:S01]  /*7280*/  STS.128 [R83+0x10], R60 ;  /* 0x0000103c53007388 */ /* 0x0003e20000000c00 */
[--C-:B------:R-:W-:Y:S02]  /*7290*/  HADD2.F32 R43, -RZ, R74.reuse.H0_H0 ;  /* 0x2000004aff2b7230 */ /* 0x100fe40000004100 */
[C---:B------:R-:W-:Y:S01]  /*72a0*/  FMUL R28, R38.reuse, R32 ;  /* 0x00000020261c7220 */ /* 0x040fe20000400000 */
[----:B------:R-:W-:Y:S02]  /*72b0*/  HADD2.F32 R42, -RZ, R74.H1_H1 ;  /* 0x3000004aff2a7230 */ /* 0x000fe40000004100 */
[C---:B------:R-:W-:Y:S01]  /*72c0*/  FMUL R29, R38.reuse, R33 ;  /* 0x00000021261d7220 */ /* 0x040fe20000400000 */
[----:B------:R-:W-:Y:S02]  /*72d0*/  HADD2.F32 R45, -RZ, R75.H0_H0 ;  /* 0x2000004bff2d7230 */ /* 0x000fe40000004100 */
[C---:B------:R-:W-:Y:S01]  /*72e0*/  FMUL R30, R38.reuse, R34 ;  /* 0x00000022261e7220 */ /* 0x040fe20000400000 */
[----:B------:R-:W-:Y:S01]  /*72f0*/  FFMA R31, R41, R40, R31 ;  /* 0x00000028291f7223 */ /* 0x000fe2000000001f */
[----:B------:R-:W-:Y:S01]  /*7300*/  FMUL R35, R38, R35 ;  /* 0x0000002326237220 */ /* 0x000fe20000400000 */
[----:B------:R-:W-:Y:S01]  /*7310*/  F2FP.F16.F32.PACK_AB R68, R17, R16 ;  /* 0x000000101144723e */ /* 0x000fe200000000ff */
[----:B------:R-:W-:Y:S01]  /*7320*/  FFMA R28, R41, R43, R28 ;  /* 0x0000002b291c7223 */ /* 0x000fe2000000001c */
[----:B------:R-:W-:Y:S01]  /*7330*/  F2FP.F16.F32.PACK_AB R69, R23, R18 ;  /* 0x000000121745723e */ /* 0x000fe200000000ff */
[----:B------:R-:W-:Y:S01]  /*7340*/  FFMA R29, R41, R42, R29 ;  /* 0x0000002a291d7223 */ /* 0x000fe2000000001d */
[----:B------:R-:W-:Y:S01]  /*7350*/  F2FP.F16.F32.PACK_AB R70, R21, R20 ;  /* 0x000000141546723e */ /* 0x000fe200000000ff */
[----:B------:R-:W-:Y:S01]  /*7360*/  FFMA R30, R41, R45, R30 ;  /* 0x0000002d291e7223 */ /* 0x000fe2000000001e */
[----:B------:R-:W-:Y:S01]  /*7370*/  F2FP.F16.F32.PACK_AB R71, R27, R22 ;  /* 0x000000161b47723e */ /* 0x000fe200000000ff */
[----:B------:R-:W-:Y:S01]  /*7380*/  FFMA R35, R41, R44, R35 ;  /* 0x0000002c29237223 */ /* 0x000fe20000000023 */
[----:B------:R-:W-:Y:S02]  /*7390*/  F2FP.F16.F32.PACK_AB R104, R25, R24 ;  /* 0x000000181968723e */ /* 0x000fe400000000ff */
[----:B------:R-:W-:Y:S01]  /*73a0*/  F2FP.F16.F32.PACK_AB R105, R31, R26 ;  /* 0x0000001a1f69723e */ /* 0x000fe200000000ff */
[----:B------:R1:W-:Y:S01]  /*73b0*/  STS.128 [R47+0x20], R68 ;  /* 0x000020442f007388 */ /* 0x0003e20000000c00 */
[----:B------:R-:W-:Y:S02]  /*73c0*/  F2FP.F16.F32.PACK_AB R106, R29, R28 ;  /* 0x0000001c1d6a723e */ /* 0x000fe400000000ff */
[----:B------:R-:W-:Y:S05]  /*73d0*/  F2FP.F16.F32.PACK_AB R107, R35, R30 ;  /* 0x0000001e236b723e */ /* 0x000fea00000000ff */
[----:B------:R1:W-:Y:S01]  /*73e0*/  STS.128 [R46+0x10], R104 ;  /* 0x000010682e007388 */ /* 0x0003e20000000c00 */
[----:B------:R-:W-:Y:S01]  /*73f0*/  @!PT LDS RZ, [RZ] ;  /* 0x00000000fffff984 */ /* 0x000fe20000000800 */
[----:B------:R-:W-:Y:S01]  /*7400*/  @!PT LDS RZ, [RZ] ;  /* 0x00000000fffff984 */ /* 0x000fe20000000800 */
[----:B------:R-:W-:Y:S01]  /*7410*/  @!PT LDS RZ, [RZ] ;  /* 0x00000000fffff984 */ /* 0x000fe20000000800 */
[----:B------:R-:W-:Y:S01]  /*7420*/  @!PT LDS RZ, [RZ] ;  /* 0x00000000fffff984 */ /* 0x000fe20000000800 */
[----:B------:R2:W-:Y:S07]  /*7430*/  MEMBAR.ALL.CTA ;  /* 0x0000000000007992 */ /* 0x0005ee0000008000 */
[----:B--2---:R-:W2:Y:S02]  /*7440*/  FENCE.VIEW.ASYNC.S ;  /* 0x00000000000073c6 */ /* 0x004ea40000000000 */
[----:B--2---:R-:W-:Y:S06]  /*7450*/  BAR.SYNC.DEFER_BLOCKING 0x1, 0x80 ;  /* 0x0042000000007b1d */ /* 0x004fec0000010000 */
[----:B------:R-:W-:Y:S05]  /*7460*/  @P0 BRA `(.L_x_116) ;  /* 0x0000000000240947 */ /* 0x000fea0003800000 */
[----:B------:R-:W2:Y:S01]  /*7470*/  LDCU.64 UR6, c[0x0][0x348] ;  /* 0x00006900ff0677ac */ /* 0x000ea20008000a00 */
[----:B------:R-:W-:Y:S01]  /*7480*/  R2UR UR5, R110 ;  /* 0x000000006e0572ca */ /* 0x000fe200000e0000 */
[----:B------:R-:W-:Y:S11]  /*7490*/  UMOV UR51, UR36 ;  /* 0x0000002400337c82 */ /* 0x000ff60008000000 */
[----:B------:R-:W-:Y:S01]  /*74a0*/  @!UPT UIADD3 URZ, UPT, UPT, URZ, URZ, URZ ;  /* 0x000000fffffff290 */ /* 0x000fe2000fffe0ff */
[----:B------:R-:W-:Y:S02]  /*74b0*/  UIADD3 UR48, UPT, UPT, UR47, 0x200, UR5 ;  /* 0x000002002f307890 */ /* 0x000fe4000fffe005 */
[----:B--2---:R-:W-:Y:S04]  /*74c0*/  UIADD3 UR4, UP0, UPT, UR6, 0x680, URZ ;  /* 0x0000068006047890 */ /* 0x004fe8000ff1e0ff */
[----:B------:R-:W-:Y:S09]  /*74d0*/  UIADD3.X UR5, UPT, UPT, URZ, UR7, URZ, UP0, !UPT ;  /* 0x00000007ff057290 */ /* 0x000ff200087fe4ff */
[----:B------:R2:W-:Y:S02]  /*74e0*/  UTMASTG.3D [UR48], [UR4] ;  /* 0x00000030040073b5 */ /* 0x0005e40008010000 */
[----:B--2---:R0:W-:Y:S02]  /*74f0*/  UTMACMDFLUSH ;  /* 0x00000000000079b7 */ /* 0x0041e40000000000 */
.L_x_116:
[----:B------:R-:W-:Y:S05]  /*7500*/  BSYNC.RECONVERGENT B0 ;  /* 0x0000000000007941 */ /* 0x000fea0003800200 */
.L_x_115:
[----:B------:R-:W-:Y:S01]  /*7510*/  UIADD3 UR44, UPT, UPT, UR46, 0x1, URZ ;  /* 0x000000012e2c7890 */ /* 0x000fe2000fffe0ff */
[----:B------:R-:W-:Y:S03]  /*7520*/  BSSY.RECONVERGENT B0, `(.L_x_117) ;  /* 0x0000005000007945 */ /* 0x000fe60003800200 */
[----:B------:R-:W-:Y:S04]  /*7530*/  UISETP.NE.AND UP0, UPT, UR44, 0x3, UPT ;  /* 0x000000032c00788c */ /* 0x000fe8000bf05270 */
[----:B------:R-:W-:Y:S01]  /*7540*/  USEL UR45, UR44, URZ, UP0 ;  /* 0x000000ff2c2d7287 */ /* 0x000fe20008000000 */
[----:B------:R-:W-:Y:S11]  /*7550*/  @P0 BRA `(.L_x_118) ;  /* 0x0000000000040947 */ /* 0x000ff60003800000 */
[----:B------:R-:W-:Y:S04]  /*7560*/  DEPBAR.LE SB0, 0x1 ;  /* 0x000080400000791a */ /* 0x000fe80000000000 */
.L_x_118:
[----:B------:R-:W-:Y:S05]  /*7570*/  BSYNC.RECONVERGENT B0 ;  /* 0x0000000000007941 */ /* 0x000fea0003800200 */
.L_x_117:
[----:B------:R-:W-:Y:S01]  /*7580*/  BAR.SYNC.DEFER_BLOCKING 0x1, 0x80 ;  /* 0x0042000000007b1d */ /* 0x000fe20000010000 */
[----:B------:R-:W-:Y:S01]  /*7590*/  ISETP.NE.AND P1, PT, R108, RZ, PT ;  /* 0x000000ff6c00720c */ /* 0x000fe20003f25270 */
[----:B------:R-:W-:Y:S01]  /*75a0*/  UISETP.NE.AND UP0, UPT, UR53, URZ, UPT ;  /* 0x000000ff3500728c */ /* 0x000fe2000bf05270 */
[----:B------:R-:W-:Y:S11]  /*75b0*/  LEA R2, R112, UR47, 0x3 ;  /* 0x0000002f70027c11 */ /* 0x000ff6000f8e18ff */
[----:B------:R-:W-:Y:S01]  /*75c0*/  @P1 SHF.L.U32 R3, R111, 0x1f, RZ ;  /* 0x0000001f6f031819 */ /* 0x000fe200000006ff */
[----:B------:R-:W-:Y:S06]  /*75d0*/  BRA.U !UP0, `(.L_x_119) ;  /* 0x0000000108247547 */ /* 0x000fec000b800000 */
[----:B------:R-:W-:Y:S01]  /*75e0*/  IMAD.U32 R5, RZ, RZ, UR52 ;  /* 0x00000034ff057e24 */ /* 0x000fe2000f8e00ff */
[----:B------:R-:W-:Y:S01]  /*75f0*/  MOV R0, UR55 ;  /* 0x0000003700007c02 */ /* 0x000fe20008000f00 */
[----:B------:R-:W-:Y:S03]  /*7600*/  UIADD3 UR4, UPT, UPT, UR52, 0x1, URZ ;  /* 0x0000000134047890 */ /* 0x000fe6000fffe0ff */
[----:B------:R-:W-:Y:S01]  /*7610*/  @P1 LEA R5, R5, UR47, 0x3 ;  /* 0x0000002f05051c11 */ /* 0x000fe2000f8e18ff */
[----:B------:R-:W-:Y:S04]  /*7620*/  UISETP.NE.AND UP0, UPT, UR4, 0x3, UPT ;  /* 0x000000030400788c */ /* 0x000fe8000bf05270 */
[----:B------:R-:W-:Y:S01]  /*7630*/  @P1 VIADD R5, R5, 0x68 ;  /* 0x0000006805051836 */ /* 0x000fe20000000000 */
[----:B------:R-:W-:Y:S04]  /*7640*/  USEL UR52, UR4, URZ, UP0 ;  /* 0x000000ff04347287 */ /* 0x000fe80008000000 */
[----:B------:R-:W-:Y:S04]  /*7650*/  @P1 PRMT R0, R0, 0x654, R5 ;  /* 0x0000065400001816 */ /* 0x000fe80000000005 */
[----:B------:R2:W-:Y:S04]  /*7660*/  @P1 SYNCS.ARRIVE.TRANS64.RED.A1T0 RZ, [R0+URZ], RZ ;  /* 0x000000ff00ff19a7 */ /* 0x0005e800081004ff */
.L_x_119:
[----:B------:R-:W4:Y:S01]  /*7670*/  @P1 SYNCS.PHASECHK.TRANS64.TRYWAIT P0, [R2+URZ+0x50], R3 ;  /* 0x00005003020015a7 */ /* 0x000f2200080011ff */
[----:B------:R-:W-:Y:S01]  /*7680*/  BSSY B1, `(.L_x_120) ;  /* 0x0000015000017945 */ /* 0x000fe20003800000 */
[----:B----4-:R-:W-:Y:S03]  /*7690*/  @P1 SEL R109, RZ, 0x1, !P0 ;  /* 0x00000001ff6d1807 */ /* 0x010fe60004000000 */
[----:B------:R-:W-:Y:S05]  /*76a0*/  @!P1 BRA `(.L_x_121) ;  /* 0x0000000000489947 */ /* 0x000fea0003800000 */
[----:B------:R-:W-:Y:S01]  /*76b0*/  ISETP.NE.AND P1, PT, R113, RZ, PT ;  /* 0x000000ff7100720c */ /* 0x000fe20003f25270 */
[----:B------:R-:W-:Y:S01]  /*76c0*/  BSSY B0, `(.L_x_122) ;  /* 0x000000a000007945 */ /* 0x000fe20003800000 */
[----:B------:R-:W-:Y:S11]  /*76d0*/  ISETP.NE.AND P0, PT, R109, RZ, PT ;  /* 0x000000ff6d00720c */ /* 0x000ff60003f05270 */
[----:B------:R-:W-:Y:S04]  /*76e0*/  @P1 IMAD R112, R112, 0x2000, R97 ;  /* 0x0000200070701824 */ /* 0x000fe800078e0261 */
[----:B------:R-:W-:Y:S01]  /*76f0*/  @P1 IMAD.IADD R5, R81, 0x1, R112 ;  /* 0x0000000151051824 */ /* 0x000fe200078e0270 */
[----:B------:R-:W-:Y:S03]  /*7700*/  @P1 IADD3 R3, PT, PT, R80, R112, RZ ;  /* 0x0000007050031210 */ /* 0x000fe60007ffe0ff */
[----:B--2---:R-:W-:Y:S01]  /*7710*/  @P1 IMAD.IADD R0, R96, 0x1, R5 ;  /* 0x0000000160001824 */ /* 0x004fe200078e0205 */
[----:B------:R-:W-:Y:S06]  /*7720*/  @P0 BRA `(.L_x_123) ;  /* 0x00000000000c0947 */ /* 0x000fec0003800000 */
[----:B------:R-:W-:Y:S04]  /*7730*/  SHF.L.U32 R111, R111, 0x1f, RZ ;  /* 0x0000001f6f6f7819 */ /* 0x000fe800000006ff */
[----:B------:R-:W2:Y:S02]  /*7740*/  SYNCS.PHASECHK.TRANS64.TRYWAIT P0, [R2+URZ+0x50], R111 ;  /* 0x0000506f020075a7 */ /* 0x000ea400080011ff */
[----:B--2---:R-:W-:Y:S05]  /*7750*/  @!P0 BRA `(.L_x_124) ;  /* 0x0000001800a48947 */ /* 0x004fea0003800000 */
.L_x_123:
[----:B------:R-:W-:Y:S05]  /*7760*/  BSYNC B0 ;  /* 0x0000000000007941 */ /* 0x000fea0003800000 */
.L_x_122:
[----:B------:R-:W-:Y:S11]  /*7770*/  ISETP.NE.AND P0, PT, R113, RZ, PT ;  /* 0x000000ff7100720c */ /* 0x000ff60003f05270 */
[----:B------:R-:W-:Y:S02]  /*7780*/  @!UPT UIADD3 URZ, UPT, UPT, URZ, URZ, URZ ;  /* 0x000000fffffff290 */ /* 0x000fe4000fffe0ff */
[----:B------:R4:W1:Y:S04]  /*7790*/  @P0 LDS.128 R48, [R112] ;  /* 0x0000000070300984 */ /* 0x0008680000000c00 */
[----:B------:R4:W1:Y:S04]  /*77a0*/  @P0 LDS.128 R64, [R3+0x20] ;  /* 0x0000200003400984 */ /* 0x0008680000000c00 */
[----:B------:R4:W1:Y:S04]  /*77b0*/  @P0 LDS.128 R56, [R5+0x10] ;  /* 0x0000100005380984 */ /* 0x0008680000000c00 */
[----:B------:R4:W1:Y:S02]  /*77c0*/  @P0 LDS.128 R72, [R0+0x10] ;  /* 0x0000100000480984 */ /* 0x0008640000000c00 */
.L_x_121:
[----:B------:R-:W-:Y:S05]  /*77d0*/  BSYNC B1 ;  /* 0x0000000000017941 */ /* 0x000fea0003800000 */
.L_x_120:
[----:B--2-4-:R-:W-:Y:S05]  /*77e0*/  VIADD R0, R39, 0x20 ;  /* 0x0000002027007836 */ /* 0x014fea0000000000 */
[----:B------:R-:W-:Y:S04]  /*77f0*/  SHF.R.U32.HI R0, RZ, 0x15, R0 ;  /* 0x00000015ff007819 */ /* 0x000fe80000011600 */
[----:B------:R-:W-:Y:S11]  /*7800*/  LOP3.LUT P0, RZ, R0, 0x3, R85, 0x48, !PT ;  /* 0x0000000300ff7812 */ /* 0x000ff60007804855 */
[----:B------:R-:W-:Y:S02]  /*7810*/  @!UPT UIADD3 URZ, UPT, UPT, URZ, URZ, URZ ;  /* 0x000000fffffff290 */ /* 0x000fe4000fffe0ff */
[----:B------:R-:W-:Y:S05]  /*7820*/  @!P0 BRA `(.L_x_125) ;  /* 0x0000000000408947 */ /* 0x000fea0003800000 */
[----:B------:R-:W2:Y:S01]  /*7830*/  LDCU.64 UR8, c[0x4][0x70] ;  /* 0x01000e00ff0877ac */ /* 0x000ea20008000a00 */
[----:B------:R-:W-:Y:S01]  /*7840*/  MOV R3, 0x0 ;  /* 0x0000000000037802 */ /* 0x000fe20000000f00 */
[----:B------:R-:W-:Y:S02]  /*7850*/  HFMA2 R12, -RZ, RZ, 0, 5.9604644775390625e-08 ;  /* 0x00000001ff0c7431 */ /* 0x000fe400000001ff */
[----:B------:R-:W-:Y:S02]  /*7860*/  IMAD.MOV.U32 R8, RZ, RZ, 0x192 ;  /* 0x00000192ff087424 */ /* 0x000fe400078e00ff */
[----:B------:R-:W-:Y:S01]  /*7870*/  IMAD.MOV.U32 R13, RZ, RZ, RZ ;  /* 0x000000ffff0d7224 */ /* 0x000fe200078e00ff */
[----:B------:R-:W4:Y:S01]  /*7880*/  LDCU.64 UR6, c[0x4][0x78] ;  /* 0x01000f00ff0677ac */ /* 0x000f220008000a00 */
[----:B------:R-:W1:Y:S01]  /*7890*/  LDC.64 R2, c[0x4][R3] ;  /* 0x0100000003027b82 */ /* 0x000e620000000a00 */
[----:B------:R-:W5:Y:S01]  /*78a0*/  LDCU.64 UR4, c[0x4][0x10] ;  /* 0x01000200ff0477ac */ /* 0x000f620008000a00 */
[----:B--2---:R-:W-:Y:S01]  /*78b0*/  MOV R5, UR9 ;  /* 0x0000000900057c02 */ /* 0x004fe20008000f00 */
[----:B------:R-:W-:Y:S01]  /*78c0*/  IMAD.U32 R4, RZ, RZ, UR8 ;  /* 0x00000008ff047e24 */ /* 0x000fe2000f8e00ff */
[----:B----4-:R-:W-:Y:S01]  /*78d0*/  MOV R7, UR7 ;  /* 0x0000000700077c02 */ /* 0x010fe20008000f00 */
[----:B------:R-:W-:Y:S01]  /*78e0*/  IMAD.U32 R6, RZ, RZ, UR6 ;  /* 0x00000006ff067e24 */ /* 0x000fe2000f8e00ff */
[----:B-----5:R-:W-:Y:S01]  /*78f0*/  MOV R11, UR5 ;  /* 0x00000005000b7c02 */ /* 0x020fe20008000f00 */
[----:B------:R-:W-:Y:S02]  /*7900*/  IMAD.U32 R10, RZ, RZ, UR4 ;  /* 0x00000004ff0a7e24 */ /* 0x000fe4000f8e00ff */
[----:B------:R-:W-:Y:S07]  /*7910*/  LEPC R20, `(.L_x_125) ;  /* 0x000000001014794e */ /* 0x000fee0000000000 */
[----:B-1-3--:R-:W-:Y:S05]  /*7920*/  CALL.ABS.NOINC R2 ;  /* 0x0000000002007343 */ /* 0x00afea0003c00000 */
.L_x_125:
[----:B------:R-:W-:Y:S01]  /*7930*/  ISETP.NE.AND P0, PT, R98, RZ, PT ;  /* 0x000000ff6200720c */ /* 0x000fe20003f05270 */
[----:B------:R-:W-:Y:S05]  /*7940*/  WARPSYNC.ALL ;  /* 0x0000000000007948 */ /* 0x000fea0003800000 */
[----:B------:R-:W-:Y:S01]  /*7950*/  R2UR UR4, R39 ;  /* 0x00000000270472ca */ /* 0x000fe200000e0000 */
[--C-:B-1----:R-:W-:Y:S01]  /*7960*/  HADD2.F32 R40, -RZ, R48.reuse.H0_H0 ;  /* 0x20000030ff287230 */ /* 0x102fe20000004100 */
[----:B------:R-:W-:Y:S01]  /*7970*/  IADD3 R89, PT, PT, R89, 0xd0, RZ ;  /* 0x000000d059597810 */ /* 0x000fe20007ffe0ff */
[----:B------:R-:W-:Y:S01]  /*7980*/  HADD2.F32 R42, -RZ, R48.H1_H1 ;  /* 0x30000030ff2a7230 */ /* 0x000fe20000004100 */
[----:B------:R-:W-:Y:S01]  /*7990*/  BSSY.RECONVERGENT B0, `(.L_x_126) ;  /* 0x000008d000007945 */ /* 0x000fe20003800200 */
[--C-:B------:R-:W-:Y:S01]  /*79a0*/  HADD2.F32 R43, -RZ, R49.reuse.H0_H0 ;  /* 0x20000031ff2b7230 */ /* 0x100fe20000004100 */
[----:B------:R-:W-:Y:S01]  /*79b0*/  LOP3.LUT R89, R89, 0xfefffff8, RZ, 0xc0, !PT ;  /* 0xfefffff859597812 */ /* 0x000fe200078ec0ff */
[----:B------:R-:W-:Y:S02]  /*79c0*/  HADD2.F32 R44, -RZ, R49.H1_H1 ;  /* 0x30000031ff2c7230 */ /* 0x000fe40000004100 */
[--C-:B------:R-:W-:Y:S02]  /*79d0*/  HADD2.F32 R45, -RZ, R50.reuse.H0_H0 ;  /* 0x20000032ff2d7230 */ /* 0x100fe40000004100 */
[----:B---3--:R-:W-:Y:S02]  /*79e0*/  HADD2.F32 R46, -RZ, R50.H1_H1 ;  /* 0x30000032ff2e7230 */ /* 0x008fe40000004100 */
[----:B------:R-:W1:Y:S01]  /*79f0*/  LDTM.x32 R4, tmem[UR4+0x20] ;  /* 0x00002004000479ee */ /* 0x000e6200082c0000 */
[----:B------:R-:W-:Y:S01]  /*7a00*/  NOP ;  /* 0x0000000000007918 */ /* 0x000fe20000000000 */
[----:B-1----:R1:W-:Y:S01]  /*7a10*/  SYNCS.ARRIVE.TRANS64.RED.A1T0 RZ, [R89+URZ], RZ ;  /* 0x000000ff59ff79a7 */ /* 0x0023e200081004ff */
[----:B------:R-:W-:Y:S01]  /*7a20*/  USHF.L.U32 UR4, UR45, 0xd, URZ ;  /* 0x0000000d2d047899 */ /* 0x000fe200080006ff */
[--C-:B------:R-:W-:Y:S02]  /*7a30*/  HADD2.F32 R47, -RZ, R51.reuse.H0_H0 ;  /* 0x20000033ff2f7230 */ /* 0x100fe40000004100 */
[----:B------:R-:W-:Y:S02]  /*7a40*/  HADD2.F32 R48, -RZ, R51.H1_H1 ;  /* 0x30000033ff307230 */ /* 0x000fe40000004100 */
[--C-:B------:R-:W-:Y:S01]  /*7a50*/  HADD2.F32 R49, -RZ, R56.reuse.H0_H0 ;  /* 0x20000038ff317230 */ /* 0x100fe20000004100 */
[----:B------:R-:W-:Y:S01]  /*7a60*/  IADD3 R110, PT, PT, R97, UR4, RZ ;  /* 0x00000004616e7c10 */ /* 0x000fe2000fffe0ff */
[----:B------:R-:W-:Y:S02]  /*7a70*/  HADD2.F32 R51, -RZ, R56.H1_H1 ;  /* 0x30000038ff337230 */ /* 0x000fe40000004100 */
[--C-:B------:R-:W-:Y:S01]  /*7a80*/  HADD2.F32 R50, -RZ, R57.reuse.H0_H0 ;  /* 0x20000039ff327230 */ /* 0x100fe20000004100 */
[-C--:B------:R-:W-:Y:S01]  /*7a90*/  IADD3 R109, PT, PT, R81, R110.reuse, RZ ;  /* 0x0000006e516d7210 */ /* 0x080fe20007ffe0ff */
[----:B------:R-:W-:Y:S01]  /*7aa0*/  HADD2.F32 R52, -RZ, R57.H1_H1 ;  /* 0x30000039ff347230 */ /* 0x000fe20000004100 */
[----:B------:R-:W-:Y:S01]  /*7ab0*/  IADD3 R110, PT, PT, R80, R110, RZ ;  /* 0x0000006e506e7210 */ /* 0x000fe20007ffe0ff */
[--C-:B------:R-:W-:Y:S01]  /*7ac0*/  HADD2.F32 R53, -RZ, R58.reuse.H0_H0 ;  /* 0x2000003aff357230 */ /* 0x100fe20000004100 */
[----:B------:R-:W-:Y:S01]  /*7ad0*/  IADD3 R111, PT, PT, R96, R109, RZ ;  /* 0x0000006d606f7210 */ /* 0x000fe20007ffe0ff */
[----:B------:R-:W-:Y:S02]  /*7ae0*/  HADD2.F32 R54, -RZ, R58.H1_H1 ;  /* 0x3000003aff367230 */ /* 0x000fe40000004100 */
[--C-:B------:R-:W-:Y:S02]  /*7af0*/  HADD2.F32 R55, -RZ, R59.reuse.H0_H0 ;  /* 0x2000003bff377230 */ /* 0x100fe40000004100 */
[----:B------:R-:W-:Y:S02]  /*7b00*/  HADD2.F32 R56, -RZ, R59.H1_H1 ;  /* 0x3000003bff387230 */ /* 0x000fe40000004100 */
[C---:B------:R-:W-:Y:S01]  /*7b10*/  FMUL R4, R38.reuse, R4 ;  /* 0x0000000426047220 */ /* 0x040fe20000400000 */
[C---:B------:R-:W-:Y:S01]  /*7b20*/  FMUL R5, R38.reuse, R5 ;  /* 0x0000000526057220 */ /* 0x040fe20000400000 */
[C---:B------:R-:W-:Y:S01]  /*7b30*/  FMUL R6, R38.reuse, R6 ;  /* 0x0000000626067220 */ /* 0x040fe20000400000 */
[C---:B------:R-:W-:Y:S01]  /*7b40*/  FMUL R7, R38.reuse, R7 ;  /* 0x0000000726077220 */ /* 0x040fe20000400000 */
[C---:B------:R-:W-:Y:S01]  /*7b50*/  FFMA R4, R41.reuse, R40, R4 ;  /* 0x0000002829047223 */ /* 0x040fe20000000004 */
[C---:B------:R-:W-:Y:S01]  /*7b60*/  FFMA R5, R41.reuse, R42, R5 ;  /* 0x0000002a29057223 */ /* 0x040fe20000000005 */
[C---:B------:R-:W-:Y:S01]  /*7b70*/  FFMA R6, R41.reuse, R43, R6 ;  /* 0x0000002b29067223 */ /* 0x040fe20000000006 */
[----:B------:R-:W-:Y:S01]  /*7b80*/  FFMA R7, R41, R44, R7 ;  /* 0x0000002c29077223 */ /* 0x000fe20000000007 */
[C---:B------:R-:W-:Y:S01]  /*7b90*/  FMUL R8, R38.reuse, R8 ;  /* 0x0000000826087220 */ /* 0x040fe20000400000 */
[C---:B------:R-:W-:Y:S01]  /*7ba0*/  FMUL R9, R38.reuse, R9 ;  /* 0x0000000926097220 */ /* 0x040fe20000400000 */
[----:B------:R-:W-:Y:S01]  /*7bb0*/  F2FP.F16.F32.PACK_AB R80, R5, R4 ;  /* 0x000000040550723e */ /* 0x000fe200000000ff */
[C---:B------:R-:W-:Y:S01]  /*7bc0*/  FMUL R10, R38.reuse, R10 ;  /* 0x0000000a260a7220 */ /* 0x040fe20000400000 */
[----:B------:R-:W-:Y:S01]  /*7bd0*/  F2FP.F16.F32.PACK_AB R81, R7, R6 ;  /* 0x000000060751723e */ /* 0x000fe200000000ff */
[C---:B------:R-:W-:Y:S01]  /*7be0*/  FFMA R8, R41.reuse, R45, R8 ;  /* 0x0000002d29087223 */ /* 0x040fe20000000008 */
[C---:B------:R-:W-:Y:S01]  /*7bf0*/  FFMA R9, R41.reuse, R46, R9 ;  /* 0x0000002e29097223 */ /* 0x040fe20000000009 */
[----:B------:R-:W-:Y:S01]  /*7c00*/  FFMA R10, R41, R47, R10 ;  /* 0x0000002f290a7223 */ /* 0x000fe2000000000a */
[C---:B------:R-:W-:Y:S01]  /*7c10*/  FMUL R11, R38.reuse, R11 ;  /* 0x0000000b260b7220 */ /* 0x040fe20000400000 */
[C---:B------:R-:W-:Y:S01]  /*7c20*/  FMUL R0, R38.reuse, R12 ;  /* 0x0000000c26007220 */ /* 0x040fe20000400000 */
[C---:B------:R-:W-:Y:S01]  /*7c30*/  FMUL R2, R38.reuse, R13 ;  /* 0x0000000d26027220 */ /* 0x040fe20000400000 */
[----:B------:R-:W-:Y:S01]  /*7c40*/  F2FP.F16.F32.PACK_AB R82, R9, R8 ;  /* 0x000000080952723e */ /* 0x000fe200000000ff */
[C---:B------:R-:W-:Y:S01]  /*7c50*/  FFMA R11, R41.reuse, R48, R11 ;  /* 0x00000030290b7223 */ /* 0x040fe2000000000b */
[C---:B------:R-:W-:Y:S01]  /*7c60*/  FFMA R0, R41.reuse, R49, R0 ;  /* 0x0000003129007223 */ /* 0x040fe20000000000 */
[C---:B------:R-:W-:Y:S01]  /*7c70*/  FFMA R2, R41.reuse, R51, R2 ;  /* 0x0000003329027223 */ /* 0x040fe20000000002 */
[C---:B------:R-:W-:Y:S01]  /*7c80*/  FMUL R3, R38.reuse, R14 ;  /* 0x0000000e26037220 */ /* 0x040fe20000400000 */
[C---:B------:R-:W-:Y:S01]  /*7c90*/  FMUL R15, R38.reuse, R15 ;  /* 0x0000000f260f7220 */ /* 0x040fe20000400000 */
[C---:B------:R-:W-:Y:S01]  /*7ca0*/  FMUL R12, R38.reuse, R16 ;  /* 0x00000010260c7220 */ /* 0x040fe20000400000 */
[C---:B------:R-:W-:Y:S01]  /*7cb0*/  FMUL R13, R38.reuse, R17 ;  /* 0x00000011260d7220 */ /* 0x040fe20000400000 */
[C---:B------:R-:W-:Y:S01]  /*7cc0*/  FFMA R3, R41.reuse, R50, R3 ;  /* 0x0000003229037223 */ /* 0x040fe20000000003 */
[C---:B------:R-:W-:Y:S01]  /*7cd0*/  FMUL R14, R38.reuse, R18 ;  /* 0x00000012260e7220 */ /* 0x040fe20000400000 */
[----:B------:R-:W-:Y:S01]  /*7ce0*/  FFMA R15, R41, R52, R15 ;  /* 0x00000034290f7223 */ /* 0x000fe2000000000f */
[--C-:B------:R-:W-:Y:S02]  /*7cf0*/  HADD2.F32 R57, -RZ, R64.reuse.H0_H0 ;  /* 0x20000040ff397230 */ /* 0x100fe40000004100 */
[C---:B------:R-:W-:Y:S01]  /*7d00*/  FMUL R19, R38.reuse, R19 ;  /* 0x0000001326137220 */ /* 0x040fe20000400000 */
[----:B------:R-:W-:Y:S01]  /*7d10*/  F2FP.F16.F32.PACK_AB R83, R11, R10 ;  /* 0x0000000a0b53723e */ /* 0x000fe200000000ff */
[C---:B------:R-:W-:Y:S01]  /*7d20*/  FFMA R12, R41.reuse, R53, R12 ;  /* 0x00000035290c7223 */ /* 0x040fe2000000000c */
[----:B------:R-:W-:Y:S02]  /*7d30*/  HADD2.F32 R58, -RZ, R64.H1_H1 ;  /* 0x30000040ff3a7230 */ /* 0x000fe40000004100 */
[C---:B------:R-:W-:Y:S01]  /*7d40*/  FMUL R16, R38.reuse, R20 ;  /* 0x0000001426107220 */ /* 0x040fe20000400000 */
[C---:B------:R-:W-:Y:S01]  /*7d50*/  FFMA R13, R41.reuse, R54, R13 ;  /* 0x00000036290d7223 */ /* 0x040fe2000000000d */
[----:B------:R1:W-:Y:S01]  /*7d60*/  STS.128 [R97+UR4], R80 ;  /* 0x0000005061007988 */ /* 0x0003e20008000c04 */
[--C-:B------:R-:W-:Y:S02]  /*7d70*/  HADD2.F32 R59, -RZ, R65.reuse.H0_H0 ;  /* 0x20000041ff3b7230 */ /* 0x100fe40000004100 */
[C---:B------:R-:W-:Y:S01]  /*7d80*/  FMUL R17, R38.reuse, R21 ;  /* 0x0000001526117220 */ /* 0x040fe20000400000 */
[C---:B------:R-:W-:Y:S01]  /*7d90*/  FFMA R14, R41.reuse, R55, R14 ;  /* 0x00000037290e7223 */ /* 0x040fe2000000000e */
[----:B------:R-:W-:Y:S02]  /*7da0*/  HADD2.F32 R60, -RZ, R65.H1_H1 ;  /* 0x30000041ff3c7230 */ /* 0x000fe40000004100 */
[C---:B------:R-:W-:Y:S01]  /*7db0*/  FMUL R18, R38.reuse, R22 ;  /* 0x0000001626127220 */ /* 0x040fe20000400000 */
[C---:B------:R-:W-:Y:S01]  /*7dc0*/  FFMA R19, R41.reuse, R56, R19 ;  /* 0x0000003829137223 */ /* 0x040fe20000000013 */
        /* <DEDUP_REMOVED lines=13> */
[----:B------:R-:W-:Y:S01]  /*7ea0*/  FMUL R27, R38, R27 ;  /* 0x0000001b261b7220 */ /* 0x000fe20000400000 */
[----:B------:R-:W-:Y:S01]  /*7eb0*/  F2FP.F16.F32.PACK_AB R104, R2, R0 ;  /* 0x000000000268723e */ /* 0x000fe200000000ff */
[----:B------:R-:W-:Y:S01]  /*7ec0*/  FFMA R20, R41, R61, R20 ;  /* 0x0000003d29147223 */ /* 0x000fe20000000014 */
[----:B------:R-:W-:Y:S01]  /*7ed0*/  F2FP.F16.F32.PACK_AB R105, R15, R3 ;  /* 0x000000030f69723e */ /* 0x000fe200000000ff */
[----:B------:R-:W-:Y:S01]  /*7ee0*/  HADD2.F32 R66, -RZ, R72.H1_H1 ;  /* 0x30000048ff427230 */ /* 0x000fe20000004100 */
[----:B------:R-:W-:Y:S01]  /*7ef0*/  F2FP.F16.F32.PACK_AB R106, R13, R12 ;  /* 0x0000000c0d6a723e */ /* 0x000fe200000000ff */
[C---:B------:R-:W-:Y:S01]  /*7f00*/  FMUL R24, R38.reuse, R28 ;  /* 0x0000001c26187220 */ /* 0x040fe20000400000 */
[----:B------:R-:W-:Y:S01]  /*7f10*/  F2FP.F16.F32.PACK_AB R107, R19, R14 ;  /* 0x0000000e136b723e */ /* 0x000fe200000000ff */
[C---:B------:R-:W-:Y:S01]  /*7f20*/  FFMA R21, R41.reuse, R62, R21 ;  /* 0x0000003e29157223 */ /* 0x040fe20000000015 */
[--C-:B------:R-:W-:Y:S02]  /*7f30*/  HADD2.F32 R67, -RZ, R73.reuse.H0_H0 ;  /* 0x20000049ff437230 */ /* 0x100fe40000004100 */
[C---:B------:R-:W-:Y:S01]  /*7f40*/  FMUL R25, R38.reuse, R29 ;  /* 0x0000001d26197220 */ /* 0x040fe20000400000 */
[C---:B------:R-:W-:Y:S01]  /*7f50*/  FFMA R22, R41.reuse, R63, R22 ;  /* 0x0000003f29167223 */ /* 0x040fe20000000016 */
[----:B------:R1:W-:Y:S01]  /*7f60*/  STS.128 [R109+0x10], R104 ;  /* 0x000010686d007388 */ /* 0x0003e20000000c00 */
        /* <DEDUP_REMOVED lines=39> */
[----:B------:R-:W-:Y:S02]  /*81e0*/  UIADD3 UR9, UPT, UPT, UR49, 0x20, URZ ;  /* 0x0000002031097890 */ /* 0x000fe4000fffe0ff */
[----:B------:R-:W-:Y:S02]  /*81f0*/  UIADD3 UR8, UPT, UPT, UR47, 0x200, UR4 ;  /* 0x000002002f087890 */ /* 0x000fe4000fffe004 */
[----:B--2---:R-:W-:Y:S03]  /*8200*/  UIADD3 UR6, UP0, UPT, UR10, 0x680, URZ ;  /* 0x000006800a067890 */ /* 0x004fe6000ff1e0ff */
[----:B------:R-:W-:Y:S01]  /*8210*/  UMOV UR10, UR50 ;  /* 0x00000032000a7c82 */ /* 0x000fe20008000000 */
[----:B------:R-:W-:Y:S03]  /*8220*/  UIADD3.X UR7, UPT, UPT, URZ, UR11, URZ, UP0, !UPT ;  /* 0x0000000bff077290 */ /* 0x000fe600087fe4ff */
[----:B------:R-:W-:Y:S06]  /*8230*/  UMOV UR11, UR36 ;  /* 0x00000024000b7c82 */ /* 0x000fec0008000000 */
[----:B------:R2:W-:Y:S02]  /*8240*/  UTMASTG.3D [UR8], [UR6] ;  /* 0x00000008060073b5 */ /* 0x0005e40008010000 */
[----:B--2---:R0:W-:Y:S02]  /*8250*/  UTMACMDFLUSH ;  /* 0x00000000000079b7 */ /* 0x0041e40000000000 */
.L_x_127:
[----:B------:R-:W-:Y:S05]  /*8260*/  BSYNC.RECONVERGENT B0 ;  /* 0x0000000000007941 */ /* 0x000fea0003800200 */
.L_x_126:
[----:B------:R-:W-:Y:S01]  /*8270*/  UIADD3 UR4, UPT, UPT, UR45, 0x1, URZ ;  /* 0x000000012d047890 */ /* 0x000fe2000fffe0ff */
[----:B------:R-:W-:Y:S03]  /*8280*/  BSSY.RECONVERGENT B0, `(.L_x_128) ;  /* 0x0000008000007945 */ /* 0x000fe60003800200 */
[----:B------:R-:W-:Y:S04]  /*8290*/  UISETP.NE.AND UP0, UPT, UR4, 0x3, UPT ;  /* 0x000000030400788c */ /* 0x000fe8000bf05270 */
[----:B------:R-:W-:Y:S02]  /*82a0*/  UISETP.EQ.XOR UP1, UPT, UR44, 0x3, !UP0 ;  /* 0x000000032c00788c */ /* 0x000fe4000c722a70 */
[----:B------:R-:W-:Y:S02]  /*82b0*/  USEL UR46, UR4, URZ, UP0 ;  /* 0x000000ff042e7287 */ /* 0x000fe40008000000 */
[----:B------:R-:W-:Y:S04]  /*82c0*/  USEL UR5, URZ, 0x1, !UP1 ;  /* 0x00000001ff057887 */ /* 0x000fe8000c800000 */
[----:B------:R-:W-:Y:S01]  /*82d0*/  ULOP3.LUT UR54, UR54, UR5, URZ, 0x3c, !UPT ;  /* 0x0000000536367292 */ /* 0x000fe2000f8e3cff */
[----:B------:R-:W-:Y:S11]  /*82e0*/  @P0 BRA `(.L_x_129) ;  /* 0x0000000000040947 */ /* 0x000ff60003800000 */
[----:B------:R-:W-:Y:S04]  /*82f0*/  DEPBAR.LE SB0, 0x1 ;  /* 0x000080400000791a */ /* 0x000fe80000000000 */
.L_x_129:
[----:B------:R-:W-:Y:S05]  /*8300*/  BSYNC.RECONVERGENT B0 ;  /* 0x0000000000007941 */ /* 0x000fea0003800200 */
.L_x_128:
[----:B------:R-:W-:Y:S01]  /*8310*/  BAR.SYNC.DEFER_BLOCKING 0x1, 0x80 ;  /* 0x0042000000007b1d */ /* 0x000fe20000010000 */
[----:B------:R-:W-:Y:S01]  /*8320*/  UISETP.NE.AND UP0, UPT, UR53, -0x2, UPT ;  /* 0xfffffffe3500788c */ /* 0x000fe2000bf05270 */
[----:B------:R-:W-:Y:S08]  /*8330*/  IADD3 R0, PT, PT, R36, 0x1, RZ ;  /* 0x0000000124007810 */ /* 0x000ff00007ffe0ff */
[----:B------:R-:W-:Y:S05]  /*8340*/  BRA.U !UP0, `(.L_x_130) ;  /* 0x0000000108287547 */ /* 0x000fea000b800000 */
[----:B------:R-:W-:Y:S01]  /*8350*/  ISETP.NE.AND P0, PT, R108, RZ, PT ;  /* 0x000000ff6c00720c */ /* 0x000fe20003f05270 */
[----:B------:R-:W-:Y:S01]  /*8360*/  IMAD.U32 R3, RZ, RZ, UR52 ;  /* 0x00000034ff037e24 */ /* 0x000fe2000f8e00ff */
[----:B------:R-:W-:Y:S01]  /*8370*/  UIADD3 UR4, UPT, UPT, UR52, 0x1, URZ ;  /* 0x0000000134047890 */ /* 0x000fe2000fffe0ff */
[----:B------:R-:W-:Y:S03]  /*8380*/  IMAD.U32 R2, RZ, RZ, UR55 ;  /* 0x00000037ff027e24 */ /* 0x000fe6000f8e00ff */
[----:B------:R-:W-:Y:S04]  /*8390*/  UISETP.NE.AND UP0, UPT, UR4, 0x3, UPT ;  /* 0x000000030400788c */ /* 0x000fe8000bf05270 */
[----:B------:R-:W-:Y:S03]  /*83a0*/  USEL UR52, UR4, URZ, UP0 ;  /* 0x000000ff04347287 */ /* 0x000fe60008000000 */
[----:B------:R-:W-:Y:S05]  /*83b0*/  @P0 LEA R3, R3, UR47, 0x3 ;  /* 0x0000002f03030c11 */ /* 0x000fea000f8e18ff */
[----:B------:R-:W-:Y:S05]  /*83c0*/  @P0 VIADD R3, R3, 0x68 ;  /* 0x0000006803030836 */ /* 0x000fea0000000000 */
[----:B------:R-:W-:Y:S04]  /*83d0*/  @P0 PRMT R2, R2, 0x654, R3 ;  /* 0x0000065402020816 */ /* 0x000fe80000000003 */
[----:B------:R2:W-:Y:S03]  /*83e0*/  @P0 SYNCS.ARRIVE.TRANS64.RED.A1T0 RZ, [R2+URZ], RZ ;  /* 0x000000ff02ff09a7 */ /* 0x0005e600081004ff */
.L_x_130:
[----:B------:R-:W-:Y:S01]  /*83f0*/  R2UR UR6, R103 ;  /* 0x00000000670672ca */ /* 0x000fe200000e0000 */
[----:B------:R-:W-:Y:S01]  /*8400*/  UIADD3 UR53, UPT, UPT, UR53, 0x2, URZ ;  /* 0x0000000235357890 */ /* 0x000fe2000fffe0ff */
[----:B------:R-:W-:Y:S02]  /*8410*/  R2UR UR5, R86 ;  /* 0x00000000560572ca */ /* 0x000fe400000e0000 */
[----:B------:R-:W-:Y:S02]  /*8420*/  R2UR UR4, R87 ;  /* 0x00000000570472ca */ /* 0x000fe400000e0000 */
[----:B------:R-:W-:Y:S02]  /*8430*/  R2UR UR36, R101 ;  /* 0x00000000652472ca */ /* 0x000fe400000e0000 */
[----:B------:R-:W-:Y:S02]  /*8440*/  ISETP.NE.AND P0, PT, R91, 0x2, PT ;  /* 0x000000025b00780c */ /* 0x000fe40003f05270 */
[----:B------:R-:W-:Y:S02]  /*8450*/  ISETP.NE.AND P1, PT, R0, 0x4, PT ;  /* 0x000000040000780c */ /* 0x000fe40003f25270 */
[----:B------:R-:W-:Y:S01]  /*8460*/  SEL R3, RZ, 0x1, P0 ;  /* 0x00000001ff037807 */ /* 0x000fe20000000000 */
[----:B------:R-:W-:Y:S01]  /*8470*/  UISETP.NE.AND UP0, UPT, UR6, URZ, UPT ;  /* 0x000000ff0600728c */ /* 0x000fe2000bf05270 */
[----:B--2---:R-:W-:Y:S01]  /*8480*/  SEL R2, RZ, 0x1, P1 ;  /* 0x00000001ff027807 */ /* 0x004fe20000800000 */
[----:B------:R-:W-:Y:S01]  /*8490*/  UIADD3 UR26, UPT, UPT, UR37, UR5, URZ ;  /* 0x00000005251a7290 */ /* 0x000fe2000fffe0ff */
[----:B------:R-:W-:Y:S01]  /*84a0*/  LOP3.LUT R94, R94, R3, RZ, 0x3c, !PT ;  /* 0x000000035e5e7212 */ /* 0x000fe200078e3cff */
[----:B------:R-:W-:Y:S01]  /*84b0*/  UIADD3 UR25, UPT, UPT, UR38, UR4, URZ ;  /* 0x0000000426197290 */ /* 0x000fe2000fffe0ff */
[----:B------:R-:W-:Y:S02]  /*84c0*/  LOP3.LUT R95, R95, R2, RZ, 0x3c, !PT ;  /* 0x000000025f5f7212 */ /* 0x000fe400078e3cff */
[----:B------:R-:W-:Y:S02]  /*84d0*/  SEL R91, R91, RZ, P0 ;  /* 0x000000ff5b5b7207 */ /* 0x000fe40000000000 */
[----:B------:R-:W-:Y:S01]  /*84e0*/  SEL R36, R0, RZ, P1 ;  /* 0x000000ff00247207 */ /* 0x000fe20000800000 */
[----:B------:R-:W-:Y:S06]  /*84f0*/  BRA.U UP0, `(.L_x_131) ;  /* 0xffffffd500807547 */ /* 0x000fec000b83ffff */
[----:B------:R-:W-:-:S13]  /*8500*/  R2UR UR4, R88 ;  /* 0x00000000580472ca */ /* 0x000fda00000e0000 */
[----:B------:R-:W-:-:S09]  /*8510*/  UISETP.NE.AND UP0, UPT, UR4, URZ, UPT ;  /* 0x000000ff0400728c */ /* 0x000fd2000bf05270 */
[----:B------:R-:W-:Y:S05]  /*8520*/  BRA.U !UP0, `(.L_x_132) ;  /* 0x0000000108487547 */ /* 0x000fea000b800000 */
[----:B------:R-:W2:Y:S02]  /*8530*/  LDCU.64 UR4, c[0x0][0x890] ;  /* 0x00011200ff0477ac */ /* 0x000ea40008000a00 */
[----:B--2---:R-:W-:-:S04]  /*8540*/  UISETP.NE.U32.AND UP0, UPT, UR4, URZ, UPT ;  /* 0x000000ff0400728c */ /* 0x004fc8000bf05070 */
[----:B------:R-:W-:-:S09]  /*8550*/  UISETP.NE.AND.EX UP0, UPT, UR5, URZ, UPT, UP0 ;  /* 0x000000ff0500728c */ /* 0x000fd2000bf05300 */
[----:B------:R-:W-:Y:S05]  /*8560*/  BRA.U UP0, `(.L_x_133) ;  /* 0x00000001000c7547 */ /* 0x000fea000b800000 */
[----:B------:R-:W-:-:S13]  /*8570*/  FSETP.NEU.AND P0, PT, R41, RZ, PT ;  /* 0x000000ff2900720b */ /* 0x000fda0003f0d000 */
[----:B------:R-:W-:Y:S05]  /*8580*/  @!P0 EXIT ;  /* 0x000000000000894d */ /* 0x000fea0003800000 */
[----:B------:R-:W-:Y:S05]  /*8590*/  BRA `(.L_x_132) ;  /* 0x00000000002c7947 */ /* 0x000fea0003800000 */
.L_x_133:
[----:B------:R-:W-:Y:S01]  /*85a0*/  ISETP.NE.AND P0, PT, R90, RZ, PT ;  /* 0x000000ff5a00720c */ /* 0x000fe20003f05270 */
[----:B------:R-:W-:-:S12]  /*85b0*/  BSSY.RECONVERGENT B0, `(.L_x_132) ;  /* 0x0000009000007945 */ /* 0x000fd80003800200 */
[----:B------:R-:W-:Y:S05]  /*85c0*/  @P0 BRA `(.L_x_134) ;  /* 0x0000000000140947 */ /* 0x000fea0003800000 */
[----:B------:R-:W2:Y:S02]  /*85d0*/  LDCU.64 UR4, c[0x0][0x888] ;  /* 0x00011100ff0477ac */ /* 0x000ea40008000a00 */
[----:B--2---:R-:W-:-:S04]  /*85e0*/  ISETP.NE.U32.AND P0, PT, RZ, UR4, PT ;  /* 0x00000004ff007c0c */ /* 0x004fc8000bf05070 */
[----:B------:R-:W-:-:S13]  /*85f0*/  ISETP.NE.AND.EX P0, PT, RZ, UR5, PT, P0 ;  /* 0x00000005ff007c0c */ /* 0x000fda000bf05300 */
[----:B------:R-:W-:Y:S05]  /*8600*/  @!P0 EXIT ;  /* 0x000000000000894d */ /* 0x000fea0003800000 */
[----:B------:R-:W-:Y:S05]  /*8610*/  BRA `(.L_x_135) ;  /* 0x0000000000087947 */ /* 0x000fea0003800000 */
.L_x_134:
[----:B------:R-:W-:-:S13]  /*8620*/  FSETP.NEU.AND P0, PT, R41, RZ, PT ;  /* 0x000000ff2900720b */ /* 0x000fda0003f0d000 */
[----:B------:R-:W-:Y:S05]  /*8630*/  @!P0 EXIT ;  /* 0x000000000000894d */ /* 0x000fea0003800000 */
.L_x_135:
[----:B------:R-:W-:Y:S05]  /*8640*/  BSYNC.RECONVERGENT B0 ;  /* 0x0000000000007941 */ /* 0x000fea0003800200 */
.L_x_132:
[----:B------:R-:W-:Y:S01]  /*8650*/  ULEA UR4, UR52, UR47, 0x3 ;  /* 0x0000002f34047291 */ /* 0x000fe2000f8e18ff */
[----:B------:R-:W-:-:S04]  /*8660*/  DEPBAR.LE SB0, 0x0 ;  /* 0x000080000000791a */ /* 0x000fc80000000000 */
[----:B------:R-:W-:-:S04]  /*8670*/  UIADD3 UR4, UPT, UPT, UR4, 0x68, URZ ;  /* 0x0000006804047890 */ /* 0x000fc8000fffe0ff */
[----:B------:R-:W-:-:S09]  /*8680*/  UPRMT UR4, UR55, 0x654, UR4 ;  /* 0x0000065437047896 */ /* 0x000fd20008000004 */
[----:B------:R-:W-:Y:S01]  /*8690*/  SYNCS.ARRIVE.TRANS64.RED.A1T0 RZ, [UR4], RZ ;  /* 0x000000ffffff79a7 */ /* 0x000fe20008100404 */
[----:B------:R-:W-:Y:S05]  /*86a0*/  EXIT ;  /* 0x000000000000794d */ /* 0x000fea0003800000 */
.L_x_24:
[----:B--2---:R2:W3:Y:S02]  /*86b0*/  SYNCS.PHASECHK.TRANS64.TRYWAIT P0, [R3+URZ+0x100], R2 ;  /* 0x00010002030075a7 */ /* 0x0044e400080011ff */
[----:B---3--:R-:W-:Y:S05]  /*86c0*/  @!P0 NANOSLEEP.SYNCS 0x989680 ;  /* 0x009896800000895d */ /* 0x008fea0003900000 */
[----:B------:R-:W3:Y:S02]  /*86d0*/  @!P0 SYNCS.PHASECHK.TRANS64 P0, [R3+URZ+0x100], R2 ;  /* 0x00010002030085a7 */ /* 0x000ee400080010ff */
[----:B---3--:R-:W-:Y:S05]  /*86e0*/  @!P0 BRA `(.L_x_24) ;  /* 0xfffffffc00f08947 */ /* 0x008fea000383ffff */
[----:B------:R-:W-:Y:S05]  /*86f0*/  BRA `(.L_x_136) ;  /* 0xffffff9000dc7947 */ /* 0x000fea000383ffff */
.L_x_27:
[----:B-1----:R-:W-:-:S07]  /*8700*/  MOV R0, UR33 ;  /* 0x0000002100007c02 */ /* 0x002fce0008000f00 */
.L_x_137:
[----:B-1----:R1:W2:Y:S02]  /*8710*/  SYNCS.PHASECHK.TRANS64.TRYWAIT P0, [R0+URZ+0x28], R3 ;  /* 0x00002803000075a7 */ /* 0x0022a400080011ff */
[----:B--2---:R-:W-:Y:S05]  /*8720*/  @!P0 NANOSLEEP.SYNCS 0x989680 ;  /* 0x009896800000895d */ /* 0x004fea0003900000 */
[----:B------:R-:W2:Y:S02]  /*8730*/  @!P0 SYNCS.PHASECHK.TRANS64 P0, [R0+URZ+0x28], R3 ;  /* 0x00002803000085a7 */ /* 0x000ea400080010ff */
[----:B--2---:R-:W-:Y:S05]  /*8740*/  @!P0 BRA `(.L_x_137) ;  /* 0xfffffffc00f08947 */ /* 0x004fea000383ffff */
[----:B------:R-:W-:Y:S05]  /*8750*/  BRA `(.L_x_26) ;  /* 0xffffff9400347947 */ /* 0x000fea000383ffff */
.L_x_34:
[----:B-1----:R-:W-:-:S07]  /*8760*/  MOV R0, UR7 ;  /* 0x0000000700007c02 */ /* 0x002fce0008000f00 */
.L_x_138:
[----:B-1----:R1:W2:Y:S02]  /*8770*/  SYNCS.PHASECHK.TRANS64.TRYWAIT P0, [R0+URZ+0x28], R3 ;  /* 0x00002803000075a7 */ /* 0x0022a400080011ff */
[----:B--2---:R-:W-:Y:S05]  /*8780*/  @!P0 NANOSLEEP.SYNCS 0x989680 ;  /* 0x009896800000895d */ /* 0x004fea0003900000 */
[----:B------:R-:W2:Y:S02]  /*8790*/  @!P0 SYNCS.PHASECHK.TRANS64 P0, [R0+URZ+0x28], R3 ;  /* 0x00002803000085a7 */ /* 0x000ea400080010ff */
[----:B--2---:R-:W-:Y:S05]  /*87a0*/  @!P0 BRA `(.L_x_138) ;  /* 0xfffffffc00f08947 */ /* 0x004fea000383ffff */
[----:B------:R-:W-:Y:S05]  /*87b0*/  BRA `(.L_x_33) ;  /* 0xffffff9800287947 */ /* 0x000fea000383ffff */
.L_x_41:
[----:B-1----:R1:W2:Y:S02]  /*87c0*/  SYNCS.PHASECHK.TRANS64.TRYWAIT P0, [R3+URZ+0x90], R0 ;  /* 0x00009000030075a7 */ /* 0x0022a400080011ff */
[----:B--2---:R-:W-:Y:S05]  /*87d0*/  @!P0 NANOSLEEP.SYNCS 0x989680 ;  /* 0x009896800000895d */ /* 0x004fea0003900000 */
[----:B------:R-:W2:Y:S02]  /*87e0*/  @!P0 SYNCS.PHASECHK.TRANS64 P0, [R3+URZ+0x90], R0 ;  /* 0x00009000030085a7 */ /* 0x000ea400080010ff */
[----:B--2---:R-:W-:Y:S05]  /*87f0*/  @!P0 BRA `(.L_x_41) ;  /* 0xfffffffc00f08947 */ /* 0x004fea000383ffff */
[----:B------:R-:W-:Y:S05]  /*8800*/  BRA `(.L_x_139) ;  /* 0xffffff9c00107947 */ /* 0x000fea000383ffff */
.L_x_45:
[----:B-1----:R-:W-:-:S07]  /*8810*/  MOV R0, UR4 ;  /* 0x0000000400007c02 */ /* 0x002fce0008000f00 */
.L_x_140:
[----:B-1----:R1:W2:Y:S02]  /*8820*/  SYNCS.PHASECHK.TRANS64.TRYWAIT P0, [R0+URZ], R3 ;  /* 0x00000003000075a7 */ /* 0x0022a400080011ff */
[----:B--2---:R-:W-:Y:S05]  /*8830*/  @!P0 NANOSLEEP.SYNCS 0x989680 ;  /* 0x009896800000895d */ /* 0x004fea0003900000 */
[----:B------:R-:W2:Y:S02]  /*8840*/  @!P0 SYNCS.PHASECHK.TRANS64 P0, [R0+URZ], R3 ;  /* 0x00000003000085a7 */ /* 0x000ea400080010ff */
[----:B--2---:R-:W-:Y:S05]  /*8850*/  @!P0 BRA `(.L_x_140) ;  /* 0xfffffffc00f08947 */ /* 0x004fea000383ffff */
[----:B------:R-:W-:Y:S05]  /*8860*/  BRA `(.L_x_141) ;  /* 0xffffffa000bc7947 */ /* 0x000fea000383ffff */
.L_x_46:
[----:B------:R-:W-:-:S07]  /*8870*/  MOV R0, UR5 ;  /* 0x0000000500007c02 */ /* 0x000fce0008000f00 */
.L_x_142:
[----:B-1----:R1:W2:Y:S02]  /*8880*/  SYNCS.PHASECHK.TRANS64.TRYWAIT P0, [R0+URZ], R3 ;  /* 0x00000003000075a7 */ /* 0x0022a400080011ff */
[----:B--2---:R-:W-:Y:S05]  /*8890*/  @!P0 NANOSLEEP.SYNCS 0x989680 ;  /* 0x009896800000895d */ /* 0x004fea0003900000 */
[----:B------:R-:W2:Y:S02]  /*88a0*/  @!P0 SYNCS.PHASECHK.TRANS64 P0, [R0+URZ], R3 ;  /* 0x00000003000085a7 */ /* 0x000ea400080010ff */
[----:B--2---:R-:W-:Y:S05]  /*88b0*/  @!P0 BRA `(.L_x_142) ;  /* 0xfffffffc00f08947 */ /* 0x004fea000383ffff */
[----:B------:R-:W-:Y:S05]  /*88c0*/  BRA `(.L_x_143) ;  /* 0xffffffa000c87947 */ /* 0x000fea000383ffff */
.L_x_47:
[----:B------:R-:W-:-:S07]  /*88d0*/  MOV R0, UR5 ;  /* 0x0000000500007c02 */ /* 0x000fce0008000f00 */
.L_x_144:
[----:B-1----:R1:W2:Y:S02]  /*88e0*/  SYNCS.PHASECHK.TRANS64.TRYWAIT P0, [R0+URZ], R3 ;  /* 0x00000003000075a7 */ /* 0x0022a400080011ff */
[----:B--2---:R-:W-:Y:S05]  /*88f0*/  @!P0 NANOSLEEP.SYNCS 0x989680 ;  /* 0x009896800000895d */ /* 0x004fea0003900000 */
[----:B------:R-:W2:Y:S02]  /*8900*/  @!P0 SYNCS.PHASECHK.TRANS64 P0, [R0+URZ], R3 ;  /* 0x00000003000085a7 */ /* 0x000ea400080010ff */
[----:B--2---:R-:W-:Y:S05]  /*8910*/  @!P0 BRA `(.L_x_144) ;  /* 0xfffffffc00f08947 */ /* 0x004fea000383ffff */
[----:B------:R-:W-:Y:S05]  /*8920*/  BRA `(.L_x_145) ;  /* 0xffffffa000d47947 */ /* 0x000fea000383ffff */
.L_x_48:
[----:B------:R-:W-:-:S07]  /*8930*/  MOV R0, UR5 ;  /* 0x0000000500007c02 */ /* 0x000fce0008000f00 */
.L_x_146:
[----:B-1----:R1:W2:Y:S02]  /*8940*/  SYNCS.PHASECHK.TRANS64.TRYWAIT P0, [R0+URZ], R3 ;  /* 0x00000003000075a7 */ /* 0x0022a400080011ff */
[----:B--2---:R-:W-:Y:S05]  /*8950*/  @!P0 NANOSLEEP.SYNCS 0x989680 ;  /* 0x009896800000895d */ /* 0x004fea0003900000 */
[----:B------:R-:W2:Y:S02]  /*8960*/  @!P0 SYNCS.PHASECHK.TRANS64 P0, [R0+URZ], R3 ;  /* 0x00000003000085a7 */ /* 0x000ea400080010ff */
[----:B--2---:R-:W-:Y:S05]  /*8970*/  @!P0 BRA `(.L_x_146) ;  /* 0xfffffffc00f08947 */ /* 0x004fea000383ffff */
[----:B------:R-:W-:Y:S05]  /*8980*/  BRA `(.L_x_147) ;  /* 0xffffffa000e07947 */ /* 0x000fea000383ffff */
.L_x_51:
[----:B-1----:R1:W2:Y:S02]  /*8990*/  SYNCS.PHASECHK.TRANS64.TRYWAIT P0, [R0+URZ+0xf0], R5 ;  /* 0x0000f005000075a7 */ /* 0x0022a400080011ff */
[----:B--2---:R-:W-:Y:S05]  /*89a0*/  @!P0 NANOSLEEP.SYNCS 0x989680 ;  /* 0x009896800000895d */ /* 0x004fea0003900000 */
[----:B------:R-:W2:Y:S02]  /*89b0*/  @!P0 SYNCS.PHASECHK.TRANS64 P0, [R0+URZ+0xf0], R5 ;  /* 0x0000f005000085a7 */ /* 0x000ea400080010ff */
[----:B--2---:R-:W-:Y:S05]  /*89c0*/  @!P0 BRA `(.L_x_51) ;  /* 0xfffffffc00f08947 */ /* 0x004fea000383ffff */
[----:B------:R-:W-:Y:S05]  /*89d0*/  BRA `(.L_x_148) ;  /* 0xffffffa4003c7947 */ /* 0x000fea000383ffff */
.L_x_52:
[----:B------:R-:W-:-:S07]  /*89e0*/  MOV R0, UR4 ;  /* 0x0000000400007c02 */ /* 0x000fce0008000f00 */
.L_x_149:
[----:B-1----:R1:W2:Y:S02]  /*89f0*/  SYNCS.PHASECHK.TRANS64.TRYWAIT P0, [R0+URZ+0xa0], R7 ;  /* 0x0000a007000075a7 */ /* 0x0022a400080011ff */
[----:B--2---:R-:W-:Y:S05]  /*8a00*/  @!P0 NANOSLEEP.SYNCS 0x989680 ;  /* 0x009896800000895d */ /* 0x004fea0003900000 */
[----:B------:R-:W2:Y:S02]  /*8a10*/  @!P0 SYNCS.PHASECHK.TRANS64 P0, [R0+URZ+0xa0], R7 ;  /* 0x0000a007000085a7 */ /* 0x000ea400080010ff */
[----:B--2---:R-:W-:Y:S05]  /*8a20*/  @!P0 BRA `(.L_x_149) ;  /* 0xfffffffc00f08947 */ /* 0x004fea000383ffff */
[----:B------:R-:W-:Y:S05]  /*8a30*/  BRA `(.L_x_150) ;  /* 0xffffffa4004c7947 */ /* 0x000fea000383ffff */
.L_x_53:
[----:B-1----:R1:W2:Y:S02]  /*8a40*/  SYNCS.PHASECHK.TRANS64.TRYWAIT P1, [R0+URZ+0x90], R5 ;  /* 0x00009005000075a7 */ /* 0x0022a400080211ff */
[----:B--2---:R-:W-:Y:S05]  /*8a50*/  @!P1 NANOSLEEP.SYNCS 0x989680 ;  /* 0x009896800000995d */ /* 0x004fea0003900000 */
[----:B------:R-:W2:Y:S02]  /*8a60*/  @!P1 SYNCS.PHASECHK.TRANS64 P1, [R0+URZ+0x90], R5 ;  /* 0x00009005000095a7 */ /* 0x000ea400080210ff */
[----:B--2---:R-:W-:Y:S05]  /*8a70*/  @!P1 BRA `(.L_x_53) ;  /* 0xfffffffc00f09947 */ /* 0x004fea000383ffff */
[----:B------:R-:W-:Y:S05]  /*8a80*/  BRA `(.L_x_151) ;  /* 0xffffffa4007c7947 */ /* 0x000fea000383ffff */
.L_x_56:
[----:B------:R-:W-:-:S07]  /*8a90*/  MOV R0, UR4 ;  /* 0x0000000400007c02 */ /* 0x000fce0008000f00 */
.L_x_152:
[----:B-1----:R1:W2:Y:S02]  /*8aa0*/  SYNCS.PHASECHK.TRANS64.TRYWAIT P0, [R0+URZ+0xa0], R3 ;  /* 0x0000a003000075a7 */ /* 0x0022a400080011ff */
[----:B--2---:R-:W-:Y:S05]  /*8ab0*/  @!P0 NANOSLEEP.SYNCS 0x989680 ;  /* 0x009896800000895d */ /* 0x004fea0003900000 */
[----:B------:R-:W2:Y:S02]  /*8ac0*/  @!P0 SYNCS.PHASECHK.TRANS64 P0, [R0+URZ+0xa0], R3 ;  /* 0x0000a003000085a7 */ /* 0x000ea400080010ff */
[----:B--2---:R-:W-:Y:S05]  /*8ad0*/  @!P0 BRA `(.L_x_152) ;  /* 0xfffffffc00f08947 */ /* 0x004fea000383ffff */
[----:B------:R-:W-:Y:S05]  /*8ae0*/  BRA `(.L_x_55) ;  /* 0xffffffa400d07947 */ /* 0x000fea000383ffff */
.L_x_65:
[----:B-1----:R-:W-:-:S04]  /*8af0*/  MOV R5, UR5 ;  /* 0x0000000500057c02 */ /* 0x002fc80008000f00 */
[----:B------:R1:W2:Y:S03]  /*8b00*/  SYNCS.PHASECHK.TRANS64.TRYWAIT P0, [R5+URZ+0x8], R6 ;  /* 0x00000806050075a7 */ /* 0x0002a600080011ff */
[----:B--2---:R-:W-:Y:S05]  /*8b10*/  @!P0 NANOSLEEP.SYNCS 0x989680 ;  /* 0x009896800000895d */ /* 0x004fea0003900000 */
[----:B------:R-:W2:Y:S02]  /*8b20*/  @!P0 SYNCS.PHASECHK.TRANS64 P0, [R5+URZ+0x8], R6 ;  /* 0x00000806050085a7 */ /* 0x000ea400080010ff */
[----:B--2---:R-:W-:Y:S05]  /*8b30*/  @!P0 BRA `(.L_x_65) ;  /* 0xfffffffc00ec8947 */ /* 0x004fea000383ffff */
[----:B------:R-:W-:Y:S05]  /*8b40*/  BRA `(.L_x_64) ;  /* 0xffffffa800847947 */ /* 0x000fea000383ffff */
.L_x_67:
[----:B------:R-:W-:Y:S01]  /*8b50*/  BSSY B0, `(.L_x_153) ;  /* 0x0000006000007945 */ /* 0x000fe20003800000 */
[----:B------:R-:W-:-:S07]  /*8b60*/  MOV R15, 0xffffffff ;  /* 0xffffffff000f7802 */ /* 0x000fce0000000f00 */
[----:B-1---5:R-:W-:Y:S05]  /*8b70*/  WARPSYNC.COLLECTIVE R15, `(.L_x_154) ;  /* 0x000000000f0c7348 */ /* 0x022fea0003c00000 */
[----:B------:R-:W-:Y:S02]  /*8b80*/  ELECT P6, UR79, PT ;  /* 0x00000000004f782f */ /* 0x000fe400038c0000 */
[----:B------:R-:W-:Y:S01]  /*8b90*/  MOV R14, UR79 ;  /* 0x0000004f000e7c02 */ /* 0x000fe20008000f00 */
[----:B-1---5:R-:W-:Y:S10]  /*8ba0*/  ENDCOLLECTIVE ;  /* 0x000000000000791b */ /* 0x022ff40003800000 */
.L_x_154:
[----:B------:R-:W-:Y:S05]  /*8bb0*/  BSYNC B0 ;  /* 0x0000000000007941 */ /* 0x000fea0003800000 */
.L_x_153:
[----:B------:R-:W-:Y:S01]  /*8bc0*/  PLOP3.LUT P0, PT, P6, PT, PT, 0x80, 0x8 ;  /* 0x000000000008781c */ /* 0x000fe2000370f070 */
[----:B------:R-:W-:-:S12]  /*8bd0*/  BRA `(.L_x_155) ;  /* 0xffffffa800b07947 */ /* 0x000fd8000383ffff */
.L_x_69:
[----:B-1----:R-:W-:-:S04]  /*8be0*/  MOV R3, UR5 ;  /* 0x0000000500037c02 */ /* 0x002fc80008000f00 */
[----:B------:R1:W2:Y:S03]  /*8bf0*/  SYNCS.PHASECHK.TRANS64.TRYWAIT P0, [R3+URZ+0x8], R4 ;  /* 0x00000804030075a7 */ /* 0x0002a600080011ff */
[----:B--2---:R-:W-:Y:S05]  /*8c00*/  @!P0 NANOSLEEP.SYNCS 0x989680 ;  /* 0x009896800000895d */ /* 0x004fea0003900000 */
[----:B------:R-:W2:Y:S02]  /*8c10*/  @!P0 SYNCS.PHASECHK.TRANS64 P0, [R3+URZ+0x8], R4 ;  /* 0x00000804030085a7 */ /* 0x000ea400080010ff */
[----:B--2---:R-:W-:Y:S05]  /*8c20*/  @!P0 BRA `(.L_x_69) ;  /* 0xfffffffc00ec8947 */ /* 0x004fea000383ffff */
[----:B------:R-:W-:Y:S05]  /*8c30*/  BRA `(.L_x_68) ;  /* 0xffffffa800b47947 */ /* 0x000fea000383ffff */
.L_x_70:
[----:B-1----:R1:W2:Y:S02]  /*8c40*/  SYNCS.PHASECHK.TRANS64.TRYWAIT P0, [R0+URZ+0x90], R5 ;  /* 0x00009005000075a7 */ /* 0x0022a400080011ff */
[----:B--2---:R-:W-:Y:S05]  /*8c50*/  @!P0 NANOSLEEP.SYNCS 0x989680 ;  /* 0x009896800000895d */ /* 0x004fea0003900000 */
[----:B------:R-:W2:Y:S02]  /*8c60*/  @!P0 SYNCS.PHASECHK.TRANS64 P0, [R0+URZ+0x90], R5 ;  /* 0x00009005000085a7 */ /* 0x000ea400080010ff */
[----:B--2---:R-:W-:Y:S05]  /*8c70*/  @!P0 BRA `(.L_x_70) ;  /* 0xfffffffc00f08947 */ /* 0x004fea000383ffff */
[----:B------:R-:W-:Y:S05]  /*8c80*/  BRA `(.L_x_156) ;  /* 0xffffffac00c07947 */ /* 0x000fea000383ffff */
.L_x_72:
[----:B------:R-:W-:-:S07]  /*8c90*/  MOV R0, UR46 ;  /* 0x0000002e00007c02 */ /* 0x000fce0008000f00 */
.L_x_157:
[----:B-1----:R1:W2:Y:S02]  /*8ca0*/  SYNCS.PHASECHK.TRANS64.TRYWAIT P0, [R0+URZ+0xd0], R5 ;  /* 0x0000d005000075a7 */ /* 0x0022a400080011ff */
[----:B--2---:R-:W-:Y:S05]  /*8cb0*/  @!P0 NANOSLEEP.SYNCS 0x989680 ;  /* 0x009896800000895d */ /* 0x004fea0003900000 */
[----:B------:R-:W2:Y:S02]  /*8cc0*/  @!P0 SYNCS.PHASECHK.TRANS64 P0, [R0+URZ+0xd0], R5 ;  /* 0x0000d005000085a7 */ /* 0x000ea400080010ff */
[----:B--2---:R-:W-:Y:S05]  /*8cd0*/  @!P0 BRA `(.L_x_157) ;  /* 0xfffffffc00f08947 */ /* 0x004fea000383ffff */
[----:B------:R-:W-:Y:S05]  /*8ce0*/  BRA `(.L_x_158) ;  /* 0xffffffb0000c7947 */ /* 0x000fea000383ffff */
.L_x_75:
[----:B------:R-:W-:Y:S07]  /*8cf0*/  MOV R0, UR7 ;  /* 0x0000000700007c02 */ /* 0x000fee0008000f00 */
.L_x_159:
[----:B-1----:R1:W2:Y:S02]  /*8d00*/  SYNCS.PHASECHK.TRANS64.TRYWAIT P0, [R0+URZ], R5 ;  /* 0x00000005000075a7 */ /* 0x0022a400080011ff */
[----:B--2---:R-:W-:Y:S05]  /*8d10*/  @!P0 NANOSLEEP.SYNCS 0x989680 ;  /* 0x009896800000895d */ /* 0x004fea0003900000 */
[----:B------:R-:W2:Y:S02]  /*8d20*/  @!P0 SYNCS.PHASECHK.TRANS64 P0, [R0+URZ], R5 ;  /* 0x00000005000085a7 */ /* 0x000ea400080010ff */
[----:B--2---:R-:W-:Y:S05]  /*8d30*/  @!P0 BRA `(.L_x_159) ;  /* 0xfffffffc00f08947 */ /* 0x004fea000383ffff */
[----:B------:R-:W-:Y:S05]  /*8d40*/  BRA `(.L_x_74) ;  /* 0xffffffb000207947 */ /* 0x000fea000383ffff */
.L_x_79:
[----:B-1----:R-:W-:-:S07]  /*8d50*/  MOV R0, UR4 ;  /* 0x0000000400007c02 */ /* 0x002fce0008000f00 */
.L_x_160:
[----:B-1----:R1:W2:Y:S02]  /*8d60*/  SYNCS.PHASECHK.TRANS64.TRYWAIT P0, [R0+URZ], R3 ;  /* 0x00000003000075a7 */ /* 0x0022a400080011ff */
[----:B--2---:R-:W-:Y:S05]  /*8d70*/  @!P0 NANOSLEEP.SYNCS 0x989680 ;  /* 0x009896800000895d */ /* 0x004fea0003900000 */
[----:B------:R-:W2:Y:S02]  /*8d80*/  @!P0 SYNCS.PHASECHK.TRANS64 P0, [R0+URZ], R3 ;  /* 0x00000003000085a7 */ /* 0x000ea400080010ff */
[----:B--2---:R-:W-:Y:S05]  /*8d90*/  @!P0 BRA `(.L_x_160) ;  /* 0xfffffffc00f08947 */ /* 0x004fea000383ffff */
[----:B------:R-:W-:Y:S05]  /*8da0*/  BRA `(.L_x_161) ;  /* 0xffffffb400647947 */ /* 0x000fea000383ffff */
.L_x_80:
[----:B------:R-:W-:-:S07]  /*8db0*/  MOV R0, UR5 ;  /* 0x0000000500007c02 */ /* 0x000fce0008000f00 */
.L_x_162:
[----:B-1----:R1:W2:Y:S02]  /*8dc0*/  SYNCS.PHASECHK.TRANS64.TRYWAIT P0, [R0+URZ], R3 ;  /* 0x00000003000075a7 */ /* 0x0022a400080011ff */
[----:B--2---:R-:W-:Y:S05]  /*8dd0*/  @!P0 NANOSLEEP.SYNCS 0x989680 ;  /* 0x009896800000895d */ /* 0x004fea0003900000 */
[----:B------:R-:W2:Y:S02]  /*8de0*/  @!P0 SYNCS.PHASECHK.TRANS64 P0, [R0+URZ], R3 ;  /* 0x00000003000085a7 */ /* 0x000ea400080010ff */
[----:B--2---:R-:W-:Y:S05]  /*8df0*/  @!P0 BRA `(.L_x_162) ;  /* 0xfffffffc00f08947 */ /* 0x004fea000383ffff */
[----:B------:R-:W-:Y:S05]  /*8e00*/  BRA `(.L_x_163) ;  /* 0xffffffb400707947 */ /* 0x000fea000383ffff */
.L_x_81:
[----:B------:R-:W-:-:S07]  /*8e10*/  MOV R0, UR5 ;  /* 0x0000000500007c02 */ /* 0x000fce0008000f00 */
.L_x_164:
[----:B-1----:R1:W2:Y:S02]  /*8e20*/  SYNCS.PHASECHK.TRANS64.TRYWAIT P0, [R0+URZ], R3 ;  /* 0x00000003000075a7 */ /* 0x0022a400080011ff */
[----:B--2---:R-:W-:Y:S05]  /*8e30*/  @!P0 NANOSLEEP.SYNCS 0x989680 ;  /* 0x009896800000895d */ /* 0x004fea0003900000 */
[----:B------:R-:W2:Y:S02]  /*8e40*/  @!P0 SYNCS.PHASECHK.TRANS64 P0, [R0+URZ], R3 ;  /* 0x00000003000085a7 */ /* 0x000ea400080010ff */
[----:B--2---:R-:W-:Y:S05]  /*8e50*/  @!P0 BRA `(.L_x_164) ;  /* 0xfffffffc00f08947 */ /* 0x004fea000383ffff */
[----:B------:R-:W-:Y:S05]  /*8e60*/  BRA `(.L_x_165) ;  /* 0xffffffb4007c7947 */ /* 0x000fea000383ffff */
.L_x_84:
[----:B------:R-:W-:-:S07]  /*8e70*/  MOV R0, UR41 ;  /* 0x0000002900007c02 */ /* 0x000fce0008000f00 */
.L_x_166:
[----:B-1----:R1:W2:Y:S02]  /*8e80*/  SYNCS.PHASECHK.TRANS64.TRYWAIT P1, [R0+URZ+0x110], R3 ;  /* 0x00011003000075a7 */ /* 0x0022a400080211ff */
[----:B--2---:R-:W-:Y:S05]  /*8e90*/  @!P1 NANOSLEEP.SYNCS 0x989680 ;  /* 0x009896800000995d */ /* 0x004fea0003900000 */
[----:B------:R-:W2:Y:S02]  /*8ea0*/  @!P1 SYNCS.PHASECHK.TRANS64 P1, [R0+URZ+0x110], R3 ;  /* 0x00011003000095a7 */ /* 0x000ea400080210ff */
[----:B--2---:R-:W-:Y:S05]  /*8eb0*/  @!P1 BRA `(.L_x_166) ;  /* 0xfffffffc00f09947 */ /* 0x004fea000383ffff */
[----:B------:R-:W-:Y:S05]  /*8ec0*/  BRA `(.L_x_167) ;  /* 0xffffffb400c87947 */ /* 0x000fea000383ffff */
.L_x_89:
[----:B---3--:R3:W1:Y:S02]  /*8ed0*/  SYNCS.PHASECHK.TRANS64.TRYWAIT P0, [R12+URZ+0x90], R9 ;  /* 0x000090090c0075a7 */ /* 0x00866400080011ff */
[----:B-1----:R-:W-:Y:S05]  /*8ee0*/  @!P0 NANOSLEEP.SYNCS 0x989680 ;  /* 0x009896800000895d */ /* 0x002fea0003900000 */
[----:B------:R-:W1:Y:S02]  /*8ef0*/  @!P0 SYNCS.PHASECHK.TRANS64 P0, [R12+URZ+0x90], R9 ;  /* 0x000090090c0085a7 */ /* 0x000e6400080010ff */
[----:B-1----:R-:W-:Y:S05]  /*8f00*/  @!P0 BRA `(.L_x_89) ;  /* 0xfffffffc00f08947 */ /* 0x002fea000383ffff */
[----:B------:R-:W-:Y:S05]  /*8f10*/  BRA `(.L_x_168) ;  /* 0xffffffb800e07947 */ /* 0x000fea000383ffff */
.L_x_92:
[----:B------:R-:W-:Y:S07]  /*8f20*/  MOV R0, UR24 ;  /* 0x0000001800007c02 */ /* 0x000fee0008000f00 */
.L_x_169:
[----:B-1----:R1:W2:Y:S02]  /*8f30*/  SYNCS.PHASECHK.TRANS64.TRYWAIT P2, [R0+URZ+0x88], R9 ;  /* 0x00008809000075a7 */ /* 0x0022a400080411ff */
[----:B--2---:R-:W-:Y:S05]  /*8f40*/  @!P2 NANOSLEEP.SYNCS 0x989680 ;  /* 0x009896800000a95d */ /* 0x004fea0003900000 */
[----:B------:R-:W2:Y:S02]  /*8f50*/  @!P2 SYNCS.PHASECHK.TRANS64 P2, [R0+URZ+0x88], R9 ;  /* 0x000088090000a5a7 */ /* 0x000ea400080410ff */
[----:B--2---:R-:W-:Y:S05]  /*8f60*/  @!P2 BRA `(.L_x_169) ;  /* 0xfffffffc00f0a947 */ /* 0x004fea000383ffff */
[----:B------:R-:W-:Y:S05]  /*8f70*/  BRA `(.L_x_91) ;  /* 0xffffffc000447947 */ /* 0x000fea000383ffff */
.L_x_95:
[----:B------:R-:W-:Y:S07]  /*8f80*/  MOV R0, UR4 ;  /* 0x0000000400007c02 */ /* 0x000fee0008000f00 */
.L_x_170:
[----:B-1----:R1:W2:Y:S02]  /*8f90*/  SYNCS.PHASECHK.TRANS64.TRYWAIT P0, [R0+URZ+0x68], R9 ;  /* 0x00006809000075a7 */ /* 0x0022a400080011ff */
[----:B--2---:R-:W-:Y:S05]  /*8fa0*/  @!P0 NANOSLEEP.SYNCS 0x989680 ;  /* 0x009896800000895d */ /* 0x004fea0003900000 */
[----:B------:R-:W2:Y:S02]  /*8fb0*/  @!P0 SYNCS.PHASECHK.TRANS64 P0, [R0+URZ+0x68], R9 ;  /* 0x00006809000085a7 */ /* 0x000ea400080010ff */
[----:B--2---:R-:W-:Y:S05]  /*8fc0*/  @!P0 BRA `(.L_x_170) ;  /* 0xfffffffc00f08947 */ /* 0x004fea000383ffff */
[----:B------:R-:W-:Y:S05]  /*8fd0*/  BRA `(.L_x_171) ;  /* 0xffffffc000a47947 */ /* 0x000fea000383ffff */
.L_x_96:
[----:B------:R-:W-:Y:S07]  /*8fe0*/  MOV R9, UR5 ;  /* 0x0000000500097c02 */ /* 0x000fee0008000f00 */
.L_x_172:
[----:B-1----:R1:W2:Y:S02]  /*8ff0*/  SYNCS.PHASECHK.TRANS64.TRYWAIT P0, [R9+URZ+0x68], R0 ;  /* 0x00006800090075a7 */ /* 0x0022a400080011ff */
[----:B--2---:R-:W-:Y:S05]  /*9000*/  @!P0 NANOSLEEP.SYNCS 0x989680 ;  /* 0x009896800000895d */ /* 0x004fea0003900000 */
[----:B------:R-:W2:Y:S02]  /*9010*/  @!P0 SYNCS.PHASECHK.TRANS64 P0, [R9+URZ+0x68], R0 ;  /* 0x00006800090085a7 */ /* 0x000ea400080010ff */
[----:B--2---:R-:W-:Y:S05]  /*9020*/  @!P0 BRA `(.L_x_172) ;  /* 0xfffffffc00f08947 */ /* 0x004fea000383ffff */
[----:B------:R-:W-:Y:S05]  /*9030*/  BRA `(.L_x_173) ;  /* 0xffffffc400007947 */ /* 0x000fea000383ffff */
.L_x_98:
[----:B------:R-:W-:-:S07]  /*9040*/  MOV R0, UR4 ;  /* 0x0000000400007c02 */ /* 0x000fce0008000f00 */
.L_x_174:
[----:B-1----:R1:W2:Y:S02]  /*9050*/  SYNCS.PHASECHK.TRANS64.TRYWAIT P0, [R0+URZ], R3 ;  /* 0x00000003000075a7 */ /* 0x0022a400080011ff */
[----:B--2---:R-:W-:Y:S05]  /*9060*/  @!P0 NANOSLEEP.SYNCS 0x989680 ;  /* 0x009896800000895d */ /* 0x004fea0003900000 */
[----:B------:R-:W2:Y:S02]  /*9070*/  @!P0 SYNCS.PHASECHK.TRANS64 P0, [R0+URZ], R3 ;  /* 0x00000003000085a7 */ /* 0x000ea400080010ff */
[----:B--2---:R-:W-:Y:S05]  /*9080*/  @!P0 BRA `(.L_x_174) ;  /* 0xfffffffc00f08947 */ /* 0x004fea000383ffff */
[----:B------:R-:W-:Y:S05]  /*9090*/  BRA `(.L_x_175) ;  /* 0xffffffc400907947 */ /* 0x000fea000383ffff */
.L_x_99:
[----:B------:R-:W-:-:S07]  /*90a0*/  MOV R0, UR5 ;  /* 0x0000000500007c02 */ /* 0x000fce0008000f00 */
.L_x_176:
[----:B-1----:R1:W2:Y:S02]  /*90b0*/  SYNCS.PHASECHK.TRANS64.TRYWAIT P0, [R0+URZ], R3 ;  /* 0x00000003000075a7 */ /* 0x0022a400080011ff */
[----:B--2---:R-:W-:Y:S05]  /*90c0*/  @!P0 NANOSLEEP.SYNCS 0x989680 ;  /* 0x009896800000895d */ /* 0x004fea0003900000 */
[----:B------:R-:W2:Y:S02]  /*90d0*/  @!P0 SYNCS.PHASECHK.TRANS64 P0, [R0+URZ], R3 ;  /* 0x00000003000085a7 */ /* 0x000ea400080010ff */
[----:B--2---:R-:W-:Y:S05]  /*90e0*/  @!P0 BRA `(.L_x_176) ;  /* 0xfffffffc00f08947 */ /* 0x004fea000383ffff */
[----:B------:R-:W-:Y:S05]  /*90f0*/  BRA `(.L_x_177) ;  /* 0xffffffc4009c7947 */ /* 0x000fea000383ffff */
.L_x_101:
[----:B-1----:R1:W2:Y:S02]  /*9100*/  SYNCS.PHASECHK.TRANS64.TRYWAIT P0, [R0+URZ+0x90], R3 ;  /* 0x00009003000075a7 */ /* 0x0022a400080011ff */
[----:B--2---:R-:W-:Y:S05]  /*9110*/  @!P0 NANOSLEEP.SYNCS 0x989680 ;  /* 0x009896800000895d */ /* 0x004fea0003900000 */
[----:B------:R-:W2:Y:S02]  /*9120*/  @!P0 SYNCS.PHASECHK.TRANS64 P0, [R0+URZ+0x90], R3 ;  /* 0x00009003000085a7 */ /* 0x000ea400080010ff */
[----:B--2---:R-:W-:Y:S05]  /*9130*/  @!P0 BRA `(.L_x_101) ;  /* 0xfffffffc00f08947 */ /* 0x004fea000383ffff */
[----:B------:R-:W-:Y:S05]  /*9140*/  BRA `(.L_x_178) ;  /* 0xffffffc800807947 */ /* 0x000fea000383ffff */
.L_x_111:
[----:B-1----:R1:W3:Y:S02]  /*9150*/  SYNCS.PHASECHK.TRANS64.TRYWAIT P1, [R0+URZ+0x50], R3 ;  /* 0x00005003000075a7 */ /* 0x0022e400080211ff */
[----:B---3--:R-:W-:Y:S05]  /*9160*/  @!P1 NANOSLEEP.SYNCS 0x989680 ;  /* 0x009896800000995d */ /* 0x008fea0003900000 */
[----:B------:R-:W3:Y:S02]  /*9170*/  @!P1 SYNCS.PHASECHK.TRANS64 P1, [R0+URZ+0x50], R3 ;  /* 0x00005003000095a7 */ /* 0x000ee400080210ff */
[----:B---3--:R-:W-:Y:S05]  /*9180*/  @!P1 BRA `(.L_x_111) ;  /* 0xfffffffc00f09947 */ /* 0x008fea000383ffff */
[----:B------:R-:W-:Y:S05]  /*9190*/  BRA `(.L_x_110) ;  /* 0xffffffd800207947 */ /* 0x000fea000383ffff */
.L_x_113:
[----:B-1----:R1:W4:Y:S02]  /*91a0*/  SYNCS.PHASECHK.TRANS64.TRYWAIT P0, [R89+URZ+0xb0], R2 ;  /* 0x0000b002590075a7 */ /* 0x00232400080011ff */
[----:B----4-:R-:W-:Y:S05]  /*91b0*/  @!P0 NANOSLEEP.SYNCS 0x989680 ;  /* 0x009896800000895d */ /* 0x010fea0003900000 */
[----:B------:R-:W4:Y:S02]  /*91c0*/  @!P0 SYNCS.PHASECHK.TRANS64 P0, [R89+URZ+0xb0], R2 ;  /* 0x0000b002590085a7 */ /* 0x000f2400080010ff */
[----:B----4-:R-:W-:Y:S05]  /*91d0*/  @!P0 BRA `(.L_x_113) ;  /* 0xfffffffc00f08947 */ /* 0x010fea000383ffff */
[----:B------:R-:W-:Y:S05]  /*91e0*/  BRA `(.L_x_112) ;  /* 0xffffffd800587947 */ /* 0x000fea000383ffff */
.L_x_124:
[----:B--2---:R2:W4:Y:S02]  /*91f0*/  SYNCS.PHASECHK.TRANS64.TRYWAIT P0, [R2+URZ+0x50], R111 ;  /* 0x0000506f020075a7 */ /* 0x00452400080011ff */
[----:B----4-:R-:W-:Y:S05]  /*9200*/  @!P0 NANOSLEEP.SYNCS 0x989680 ;  /* 0x009896800000895d */ /* 0x010fea0003900000 */
[----:B------:R-:W4:Y:S02]  /*9210*/  @!P0 SYNCS.PHASECHK.TRANS64 P0, [R2+URZ+0x50], R111 ;  /* 0x0000506f020085a7 */ /* 0x000f2400080010ff */
[----:B----4-:R-:W-:Y:S05]  /*9220*/  @!P0 BRA `(.L_x_124) ;  /* 0xfffffffc00f08947 */ /* 0x010fea000383ffff */
[----:B------:R-:W-:Y:S05]  /*9230*/  BRA `(.L_x_123) ;  /* 0xffffffe400487947 */ /* 0x000fea000383ffff */
        .weak           $__internal_0_$__cuda_sm10x_tcgen05_guardrail_trap_col_being_dealloced_not_returned_by_alloc
        .type           $__internal_0_$__cuda_sm10x_tcgen05_guardrail_trap_col_being_dealloced_not_returned_by_alloc,@function
        .size           $__internal_0_$__cuda_sm10x_tcgen05_guardrail_trap_col_being_dealloced_not_returned_by_alloc,($__internal_1_$__cuda_sm10x_tcgen05_guardrail_trap_phase_invalid_during_alloc - $__internal_0_$__cuda_sm10x_tcgen05_guardrail_trap_col_being_dealloced_not_returned_by_alloc)
$__internal_0_$__cuda_sm10x_tcgen05_guardrail_trap_col_being_dealloced_not_returned_by_alloc:
[----:B------:R-:W-:Y:S05]  /*9240*/  BPT.TRAP 0x1 ;  /* 0x000000040000795c */ /* 0x000fea0000300000 */
[----:B------:R-:W-:-:S04]  /*9250*/  HFMA2 R3, -RZ, RZ, 0, 0 ;  /* 0x00000000ff037431 */ /* 0x000fc800000001ff */
[----:B------:R-:W-:Y:S05]  /*9260*/  RET.REL.NODEC R2 `(_ZN7cutlass13device_kernelINS_4gemm6kernel13GemmUniversalIN4cute5tupleIJiiiiEEENS1_10collective13CollectiveMmaINS1_35MainloopSm100TmaUmmaWarpSpecializedILi5ELi2ELi4ENS5_IJNS4_1CILi2EEESB_NSA_ILi1EEEEEEEENS5_IJNSA_ILi256EEENSA_ILi64EEENSA_ILi128EEEEEENS_6half_tENS5_IJlSC_lEEESJ_SK_NS4_8TiledMMAINS4_8MMA_AtomIJNS4_26SM100_MMA_F16BF16_2x1SM_SSISJ_SJ_fLi256ELi64ELNS4_4UMMA5MajorE0ELSP_0ELNSO_7ScaleInE0ELSQ_0EEEEEENS4_6LayoutINS5_IJSC_SC_SC_EEENS5_IJNSA_ILi0EEESV_SV_EEEEENS5_IJNS4_10UnderscoreESY_SY_EEEEENS4_28SM100_TMA_2SM_LOAD_MULTICASTENS4_14ComposedLayoutINS4_7SwizzleILi3ELi4ELi3EEENS4_18smem_ptr_flag_bitsILi16EEENST_INS5_IJNSA_ILi8EEESG_EEENS5_IJSG_SC_EEEEEEEvNS4_8identityENS4_18SM100_TMA_2SM_LOADES1B_vS1C_EENS_8epilogue10collective18CollectiveEpilogueINS1F_23Sm100TmaWarpSpecializedILi3ELi2ELi32ELb1ELb0EEEJNS5_IJSH_SG_SH_EEENS5_IJNST_ISH_SC_EENST_INSA_ILi32EEESC_EEEEESJ_SK_SJ_SK_NS1F_6fusion15FusionCallbacksIS1J_NS1P_17LinearCombinationISJ_fSJ_fLNS_15FloatRoundStyleE2EEES1K_S1O_JEEENS4_5SM1004TMEM4LOAD26SM100_TMEM_LOAD_32dp32b32xENS4_13SM90_TMA_LOADENS12_INS13_ILi2ELi4ELi3EEES16_NST_INS5_IJS17_S1M_EEENS5_IJS1M_SC_EEEEEEENS4_39AutoVectorizingCopyWithAssumedAlignmentILi128EEENS4_14SM90_TMA_STOREES24_S26_S26_EEEvvEEEEvNT_6ParamsE) ;  /* 0xffffff6c02647950 */ /* 0x000fea0003c3ffff */
        .weak           $__internal_1_$__cuda_sm10x_tcgen05_guardrail_trap_phase_invalid_during_alloc
        .type           $__internal_1_$__cuda_sm10x_tcgen05_guardrail_trap_phase_invalid_during_alloc,@function
        .size           $__internal_1_$__cuda_sm10x_tcgen05_guardrail_trap_phase_invalid_during_alloc,($__internal_2_$__cuda_sm10x_tcgen05_guardrail_trap_unallocated_columns_being_dealloced - $__internal_1_$__cuda_sm10x_tcgen05_guardrail_trap_phase_invalid_during_alloc)
$__internal_1_$__cuda_sm10x_tcgen05_guardrail_trap_phase_invalid_during_alloc:
[----:B------:R-:W-:Y:S05]  /*9270*/  BPT.TRAP 0x1 ;  /* 0x000000040000795c */ /* 0x000fea0000300000 */
[----:B------:R-:W-:-:S04]  /*9280*/  MOV R5, 0x0 ;  /* 0x0000000000057802 */ /* 0x000fc80000000f00 */
[----:B------:R-:W-:Y:S05]  /*9290*/  RET.REL.NODEC R4 `(_ZN7cutlass13device_kernelINS_4gemm6kernel13GemmUniversalIN4cute5tupleIJiiiiEEENS1_10collective13CollectiveMmaINS1_35MainloopSm100TmaUmmaWarpSpecializedILi5ELi2ELi4ENS5_IJNS4_1CILi2EEESB_NSA_ILi1EEEEEEEENS5_IJNSA_ILi256EEENSA_ILi64EEENSA_ILi128EEEEEENS_6half_tENS5_IJlSC_lEEESJ_SK_NS4_8TiledMMAINS4_8MMA_AtomIJNS4_26SM100_MMA_F16BF16_2x1SM_SSISJ_SJ_fLi256ELi64ELNS4_4UMMA5MajorE0ELSP_0ELNSO_7ScaleInE0ELSQ_0EEEEEENS4_6LayoutINS5_IJSC_SC_SC_EEENS5_IJNSA_ILi0EEESV_SV_EEEEENS5_IJNS4_10UnderscoreESY_SY_EEEEENS4_28SM100_TMA_2SM_LOAD_MULTICASTENS4_14ComposedLayoutINS4_7SwizzleILi3ELi4ELi3EEENS4_18smem_ptr_flag_bitsILi16EEENST_INS5_IJNSA_ILi8EEESG_EEENS5_IJSG_SC_EEEEEEEvNS4_8identityENS4_18SM100_TMA_2SM_LOADES1B_vS1C_EENS_8epilogue10collective18CollectiveEpilogueINS1F_23Sm100TmaWarpSpecializedILi3ELi2ELi32ELb1ELb0EEEJNS5_IJSH_SG_SH_EEENS5_IJNST_ISH_SC_EENST_INSA_ILi32EEESC_EEEEESJ_SK_SJ_SK_NS1F_6fusion15FusionCallbacksIS1J_NS1P_17LinearCombinationISJ_fSJ_fLNS_15FloatRoundStyleE2EEES1K_S1O_JEEENS4_5SM1004TMEM4LOAD26SM100_TMEM_LOAD_32dp32b32xENS4_13SM90_TMA_LOADENS12_INS13_ILi2ELi4ELi3EEES16_NST_INS5_IJS17_S1M_EEENS5_IJS1M_SC_EEEEEEENS4_39AutoVectorizingCopyWithAssumedAlignmentILi128EEENS4_14SM90_TMA_STOREES24_S26_S26_EEEvvEEEEvNT_6ParamsE) ;  /* 0xffffff6c04587950 */ /* 0x000fea0003c3ffff */
        .weak           $__internal_2_$__cuda_sm10x_tcgen05_guardrail_trap_unallocated_columns_being_dealloced
        .type           $__internal_2_$__cuda_sm10x_tcgen05_guardrail_trap_unallocated_columns_being_dealloced,@function
        .size           $__internal_2_$__cuda_sm10x_tcgen05_guardrail_trap_unallocated_columns_being_dealloced,(.L_x_180 - $__internal_2_$__cuda_sm10x_tcgen05_guardrail_trap_unallocated_columns_being_dealloced)
$__internal_2_$__cuda_sm10x_tcgen05_guardrail_trap_unallocated_columns_being_dealloced:
[----:B------:R-:W-:Y:S05]  /*92a0*/  BPT.TRAP 0x1 ;  /* 0x000000040000795c */ /* 0x000fea0000300000 */
[----:B------:R-:W-:-:S04]  /*92b0*/  HFMA2 R3, -RZ, RZ, 0, 0 ;  /* 0x00000000ff037431 */ /* 0x000fc800000001ff */
[----:B------:R-:W-:Y:S05]  /*92c0*/  RET.REL.NODEC R2 `(_ZN7cutlass13device_kernelINS_4gemm6kernel13GemmUniversalIN4cute5tupleIJiiiiEEENS1_10collective13CollectiveMmaINS1_35MainloopSm100TmaUmmaWarpSpecializedILi5ELi2ELi4ENS5_IJNS4_1CILi2EEESB_NSA_ILi1EEEEEEEENS5_IJNSA_ILi256EEENSA_ILi64EEENSA_ILi128EEEEEENS_6half_tENS5_IJlSC_lEEESJ_SK_NS4_8TiledMMAINS4_8MMA_AtomIJNS4_26SM100_MMA_F16BF16_2x1SM_SSISJ_SJ_fLi256ELi64ELNS4_4UMMA5MajorE0ELSP_0ELNSO_7ScaleInE0ELSQ_0EEEEEENS4_6LayoutINS5_IJSC_SC_SC_EEENS5_IJNSA_ILi0EEESV_SV_EEEEENS5_IJNS4_10UnderscoreESY_SY_EEEEENS4_28SM100_TMA_2SM_LOAD_MULTICASTENS4_14ComposedLayoutINS4_7SwizzleILi3ELi4ELi3EEENS4_18smem_ptr_flag_bitsILi16EEENST_INS5_IJNSA_ILi8EEESG_EEENS5_IJSG_SC_EEEEEEEvNS4_8identityENS4_18SM100_TMA_2SM_LOADES1B_vS1C_EENS_8epilogue10collective18CollectiveEpilogueINS1F_23Sm100TmaWarpSpecializedILi3ELi2ELi32ELb1ELb0EEEJNS5_IJSH_SG_SH_EEENS5_IJNST_ISH_SC_EENST_INSA_ILi32EEESC_EEEEESJ_SK_SJ_SK_NS1F_6fusion15FusionCallbacksIS1J_NS1P_17LinearCombinationISJ_fSJ_fLNS_15FloatRoundStyleE2EEES1K_S1O_JEEENS4_5SM1004TMEM4LOAD26SM100_TMEM_LOAD_32dp32b32xENS4_13SM90_TMA_LOADENS12_INS13_ILi2ELi4ELi3EEES16_NST_INS5_IJS17_S1M_EEENS5_IJS1M_SC_EEEEEEENS4_39AutoVectorizingCopyWithAssumedAlignmentILi128EEENS4_14SM90_TMA_STOREES24_S26_S26_EEEvvEEEEvNT_6ParamsE) ;  /* 0xffffff6c024c7950 */ /* 0x000fea0003c3ffff */
.L_x_179:
[----:B------:R-:W-:-:S00]  /*92d0*/  BRA `(.L_x_179) ;  /* 0xfffffffc00fc7947 */ /* 0x000fc0000383ffff */
[----:B------:R-:W-:-:S00]  /*92e0*/  NOP ;  /* 0x0000000000007918 */ /* 0x000fc00000000000 */
        /* <DEDUP_REMOVED lines=9> */
.L_x_180:


//--------------------- .nv.global.init           --------------------------
	.section	.nv.global.init,"aw",@progbits
.nv.global.init:
	.type		$str$27,@object
	.size		$str$27,($str$28 - $str$27)
$str$27:
        /*0000*/ 	.byte	0x28, 0x61, 0x64, 0x64, 0x72, 0x65, 0x73, 0x73, 0x20, 0x26, 0x20, 0x6d, 0x61, 0x73, 0x6b, 0x29
        /*0010*/ 	.byte	0x20, 0x3d, 0x3d, 0x20, 0x30, 0x00
	.type		$str$28,@object
	.size		$str$28,($str$26 - $str$28)
$str$28:
        /*0016*/ 	.byte	0x2f, 0x74, 0x6d, 0x70, 0x2f, 0x63, 0x75, 0x74, 0x6c, 0x61, 0x73, 0x73, 0x5f, 0x73, 0x77, 0x65
        /*0026*/ 	.byte	0x65, 0x70, 0x5f, 0x73, 0x72, 0x63, 0x2f, 0x69, 0x6e, 0x63, 0x6c, 0x75, 0x64, 0x65, 0x2f, 0x63
        /*0036*/ 	.byte	0x75, 0x74, 0x65, 0x2f, 0x70, 0x6f, 0x69, 0x6e, 0x74, 0x65, 0x72, 0x5f, 0x66, 0x6c, 0x61, 0x67
        /*0046*/ 	.byte	0x67, 0x65, 0x64, 0x2e, 0x68, 0x70, 0x70, 0x00
	.type		$str$26,@object
	.size		$str$26,($str$25 - $str$26)
$str$26:
        /*004e*/ 	.byte	0x2f, 0x74, 0x6d, 0x70, 0x2f, 0x63, 0x75, 0x74, 0x6c, 0x61, 0x73, 0x73, 0x5f, 0x73, 0x77, 0x65
        /*005e*/ 	.byte	0x65, 0x70, 0x5f, 0x73, 0x72, 0x63, 0x2f, 0x69, 0x6e, 0x63, 0x6c, 0x75, 0x64, 0x65, 0x2f, 0x63
        /*006e*/ 	.byte	0x75, 0x74, 0x65, 0x2f, 0x61, 0x74, 0x6f, 0x6d, 0x2f, 0x63, 0x6f, 0x70, 0x79, 0x5f, 0x74, 0x72
        /*007e*/ 	.byte	0x61, 0x69, 0x74, 0x73, 0x5f, 0x73, 0x6d, 0x31, 0x30, 0x30, 0x2e, 0x68, 0x70, 0x70, 0x00
	.type		$str$25,@object
	.size		$str$25,(__unnamed_1 - $str$25)
$str$25:
        /*008d*/ 	.byte	0x28, 0x28, 0x75, 0x69, 0x6e, 0x74, 0x33, 0x32, 0x5f, 0x74, 0x28, 0x74, 0x68, 0x72, 0x65, 0x61
        /*009d*/ 	.byte	0x64, 0x49, 0x64, 0x78, 0x2e, 0x78, 0x29, 0x20, 0x2f, 0x20, 0x33, 0x32, 0x29, 0x20, 0x25, 0x20
        /*00ad*/ 	.byte	0x34, 0x29, 0x20, 0x3d, 0x3d, 0x20, 0x28, 0x28, 0x28, 0x74, 0x6d, 0x65, 0x6d, 0x5f, 0x61, 0x64
        /*00bd*/ 	.byte	0x64, 0x72, 0x20, 0x3e, 0x3e, 0x20, 0x31, 0x36, 0x29, 0x20, 0x2f, 0x20, 0x33, 0x32, 0x29, 0x20
        /*00cd*/ 	.byte	0x25, 0x20, 0x34, 0x29, 0x00
	.type		__unnamed_1,@object
	.size		__unnamed_1,(__unnamed_2 - __unnamed_1)
__unnamed_1:
        /*00d2*/ 	.byte	0x61, 0x75, 0x74, 0x6f, 0x20, 0x63, 0x75, 0x74, 0x65, 0x3a, 0x3a, 0x61, 0x73, 0x5f, 0x70, 0x6f
        /* <DEDUP_REMOVED lines=24> */
        /*0262*/ 	.byte	0x3e, 0x3e, 0x3e, 0x3e, 0x5d, 0x00
	.type		__unnamed_2,@object
	.size		__unnamed_2,(.L_2 - __unnamed_2)
__unnamed_2:
        /* <DEDUP_REMOVED lines=42> */
        /*0508*/ 	.byte	0x3e, 0x3e, 0x5d, 0x00
.L_2:


//--------------------- .nv.shared._ZN7cutlass13device_kernelINS_4gemm6kernel13GemmUniversalIN4cute5tupleIJiiiiEEENS1_10collective13CollectiveMmaINS1_35MainloopSm100TmaUmmaWarpSpecializedILi5ELi2ELi4ENS5_IJNS4_1CILi2EEESB_NSA_ILi1EEEEEEEENS5_IJNSA_ILi256EEENSA_ILi64EEENSA_ILi128EEEEEENS_6half_tENS5_IJlSC_lEEESJ_SK_NS4_8TiledMMAINS4_8MMA_AtomIJNS4_26SM100_MMA_F16BF16_2x1SM_SSISJ_SJ_fLi256ELi64ELNS4_4UMMA5MajorE0ELSP_0ELNSO_7ScaleInE0ELSQ_0EEEEEENS4_6LayoutINS5_IJSC_SC_SC_EEENS5_IJNSA_ILi0EEESV_SV_EEEEENS5_IJNS4_10UnderscoreESY_SY_EEEEENS4_28SM100_TMA_2SM_LOAD_MULTICASTENS4_14ComposedLayoutINS4_7SwizzleILi3ELi4ELi3EEENS4_18smem_ptr_flag_bitsILi16EEENST_INS5_IJNSA_ILi8EEESG_EEENS5_IJSG_SC_EEEEEEEvNS4_8identityENS4_18SM100_TMA_2SM_LOADES1B_vS1C_EENS_8epilogue10collective18CollectiveEpilogueINS1F_23Sm100TmaWarpSpecializedILi3ELi2ELi32ELb1ELb0EEEJNS5_IJSH_SG_SH_EEENS5_IJNST_ISH_SC_EENST_INSA_ILi32EEESC_EEEEESJ_SK_SJ_SK_NS1F_6fusion15FusionCallbacksIS1J_NS1P_17LinearCombinationISJ_fSJ_fLNS_15FloatRoundStyleE2EEES1K_S1O_JEEENS4_5SM1004TMEM4LOAD26SM100_TMEM_LOAD_32dp32b32xENS4_13SM90_TMA_LOADENS12_INS13_ILi2ELi4ELi3EEES16_NST_INS5_IJS17_S1M_EEENS5_IJS1M_SC_EEEEEEENS4_39AutoVectorizingCopyWithAssumedAlignmentILi128EEENS4_14SM90_TMA_STOREES24_S26_S26_EEEvvEEEEvNT_6ParamsE --------------------------
	.section	.nv.shared._ZN7cutlass13device_kernelINS_4gemm6kernel13GemmUniversalIN4cute5tupleIJiiiiEEENS1_10collective13CollectiveMmaINS1_35MainloopSm100TmaUmmaWarpSpecializedILi5ELi2ELi4ENS5_IJNS4_1CILi2EEESB_NSA_ILi1EEEEEEEENS5_IJNSA_ILi256EEENSA_ILi64EEENSA_ILi128EEEEEENS_6half_tENS5_IJlSC_lEEESJ_SK_NS4_8TiledMMAINS4_8MMA_AtomIJNS4_26SM100_MMA_F16BF16_2x1SM_SSISJ_SJ_fLi256ELi64ELNS4_4UMMA5MajorE0ELSP_0ELNSO_7ScaleInE0ELSQ_0EEEEEENS4_6LayoutINS5_IJSC_SC_SC_EEENS5_IJNSA_ILi0EEESV_SV_EEEEENS5_IJNS4_10UnderscoreESY_SY_EEEEENS4_28SM100_TMA_2SM_LOAD_MULTICASTENS4_14ComposedLayoutINS4_7SwizzleILi3ELi4ELi3EEENS4_18smem_ptr_flag_bitsILi16EEENST_INS5_IJNSA_ILi8EEESG_EEENS5_IJSG_SC_EEEEEEEvNS4_8identityENS4_18SM100_TMA_2SM_LOADES1B_vS1C_EENS_8epilogue10collective18CollectiveEpilogueINS1F_23Sm100TmaWarpSpecializedILi3ELi2ELi32ELb1ELb0EEEJNS5_IJSH_SG_SH_EEENS5_IJNST_ISH_SC_EENST_INSA_ILi32EEESC_EEEEESJ_SK_SJ_SK_NS1F_6fusion15FusionCallbacksIS1J_NS1P_17LinearCombinationISJ_fSJ_fLNS_15FloatRoundStyleE2EEES1K_S1O_JEEENS4_5SM1004TMEM4LOAD26SM100_TMEM_LOAD_32dp32b32xENS4_13SM90_TMA_LOADENS12_INS13_ILi2ELi4ELi3EEES16_NST_INS5_IJS17_S1M_EEENS5_IJS1M_SC_EEEEEEENS4_39AutoVectorizingCopyWithAssumedAlignmentILi128EEENS4_14SM90_TMA_STOREES24_S26_S26_EEEvvEEEEvNT_6ParamsE,"aw",@nobits
	.sectionflags	@""
	.align	16
	.zero		1024


//--------------------- .nv.shared.reserved.0     --------------------------
	.section	.nv.shared.reserved.0,"aw",@nobits
	.weak		__nv_reservedSMEM_offset_0_alias
	.size		__nv_reservedSMEM_offset_0_alias, 0, 64
	.other		__nv_reservedSMEM_offset_0_alias,@"STO_CUDA_RESERVED_SHARED STV_DEFAULT"
__nv_reservedSMEM_offset_0_alias:
	.zero		0
.nv.shared.reserved.0:
	.zero		64
	.weak		__nv_reservedSMEM_tcgen05_partition
	.type		__nv_reservedSMEM_tcgen05_partition,@object
	.size		__nv_reservedSMEM_tcgen05_partition,(.L_0 - __nv_reservedSMEM_tcgen05_partition)
__nv_reservedSMEM_tcgen05_partition:
	.zero		32
.L_0:


//--------------------- .nv.global                --------------------------
	.section	.nv.global,"aw",@nobits
.nv.global:
	.type		_ZN39_INTERNAL_51590faa_4_k_cu_c4205fc7_71144cute1_E,@object
	.size		_ZN39_INTERNAL_51590faa_4_k_cu_c4205fc7_71144cute1_E,(_ZN39_INTERNAL_51590faa_4_k_cu_c4205fc7_71144cuda3std3__45__cpo6cbeginE - _ZN39_INTERNAL_51590faa_4_k_cu_c4205fc7_71144cute1_E)
_ZN39_INTERNAL_51590faa_4_k_cu_c4205fc7_71144cute1_E:
	.zero		1
	.type		_ZN39_INTERNAL_51590faa_4_k_cu_c4205fc7_71144cuda3std3__45__cpo6cbeginE,@object
	.size		_ZN39_INTERNAL_51590faa_4_k_cu_c4205fc7_71144cuda3std3__45__cpo6cbeginE,(_ZN39_INTERNAL_51590faa_4_k_cu_c4205fc7_71144cuda3std3__48in_placeE - _ZN39_INTERNAL_51590faa_4_k_cu_c4205fc7_71144cuda3std3__45__cpo6cbeginE)
_ZN39_INTERNAL_51590faa_4_k_cu_c4205fc7_71144cuda3std3__45__cpo6cbeginE:
	.zero		1
	.type		_ZN39_INTERNAL_51590faa_4_k_cu_c4205fc7_71144cuda3std3__48in_placeE,@object
	.size		_ZN39_INTERNAL_51590faa_4_k_cu_c4205fc7_71144cuda3std3__48in_placeE,(_ZN39_INTERNAL_51590faa_4_k_cu_c4205fc7_71144cuda3std6ranges3__45__cpo9iter_moveE - _ZN39_INTERNAL_51590faa_4_k_cu_c4205fc7_71144cuda3std3__48in_placeE)
_ZN39_INTERNAL_51590faa_4_k_cu_c4205fc7_71144cuda3std3__48in_placeE:
	.zero		1
	.type		_ZN39_INTERNAL_51590faa_4_k_cu_c4205fc7_71144cuda3std6ranges3__45__cpo9iter_moveE,@object
	.size		_ZN39_INTERNAL_51590faa_4_k_cu_c4205fc7_71144cuda3std6ranges3__45__cpo9iter_moveE,(_ZN39_INTERNAL_51590faa_4_k_cu_c4205fc7_71144cuda3std3__45__cpo5beginE - _ZN39_INTERNAL_51590faa_4_k_cu_c4205fc7_71144cuda3std6ranges3__45__cpo9iter_moveE)
_ZN39_INTERNAL_51590faa_4_k_cu_c4205fc7_71144cuda3std6ranges3__45__cpo9iter_moveE:
	.zero		1
	.type		_ZN39_INTERNAL_51590faa_4_k_cu_c4205fc7_71144cuda3std3__45__cpo5beginE,@object
	.size		_ZN39_INTERNAL_51590faa_4_k_cu_c4205fc7_71144cuda3std3__45__cpo5beginE,(_ZN39_INTERNAL_51590faa_4_k_cu_c4205fc7_71144cuda3std3__441_GLOBAL__N__51590faa_4_k_cu_c4205fc7_71146ignoreE - _ZN39_INTERNAL_51590faa_4_k_cu_c4205fc7_71144cuda3std3__45__cpo5beginE)
_ZN39_INTERNAL_51590faa_4_k_cu_c4205fc7_71144cuda3std3__45__cpo5beginE:
	.zero		1
	.type		_ZN39_INTERNAL_51590faa_4_k_cu_c4205fc7_71144cuda3std3__441_GLOBAL__N__51590faa_4_k_cu_c4205fc7_71146ignoreE,@object
	.size		_ZN39_INTERNAL_51590faa_4_k_cu_c4205fc7_71144cuda3std3__441_GLOBAL__N__51590faa_4_k_cu_c4205fc7_71146ignoreE,(_ZN39_INTERNAL_51590faa_4_k_cu_c4205fc7_71144cute7productE - _ZN39_INTERNAL_51590faa_4_k_cu_c4205fc7_71144cuda3std3__441_GLOBAL__N__51590faa_4_k_cu_c4205fc7_71146ignoreE)
_ZN39_INTERNAL_51590faa_4_k_cu_c4205fc7_71144cuda3std3__441_GLOBAL__N__51590faa_4_k_cu_c4205fc7_71146ignoreE:
	.zero		1
	.type		_ZN39_INTERNAL_51590faa_4_k_cu_c4205fc7_71144cute7productE,@object
	.size		_ZN39_INTERNAL_51590faa_4_k_cu_c4205fc7_71144cute7productE,(_ZN39_INTERNAL_51590faa_4_k_cu_c4205fc7_71144cuda3std3__45__cpo3endE - _ZN39_INTERNAL_51590faa_4_k_cu_c4205fc7_71144cute7productE)
_ZN39_INTERNAL_51590faa_4_k_cu_c4205fc7_71144cute7productE:
	.zero		1
	.type		_ZN39_INTERNAL_51590faa_4_k_cu_c4205fc7_71144cuda3std3__45__cpo3endE,@object
	.size		_ZN39_INTERNAL_51590faa_4_k_cu_c4205fc7_71144cuda3std3__45__cpo3endE,(_ZN39_INTERNAL_51590faa_4_k_cu_c4205fc7_71144cuda3std3__419piecewise_constructE - _ZN39_INTERNAL_51590faa_4_k_cu_c4205fc7_71144cuda3std3__45__cpo3endE)
_ZN39_INTERNAL_51590faa_4_k_cu_c4205fc7_71144cuda3std3__45__cpo3endE:
	.zero		1
	.type		_ZN39_INTERNAL_51590faa_4_k_cu_c4205fc7_71144cuda3std3__419piecewise_constructE,@object
	.size		_ZN39_INTERNAL_51590faa_4_k_cu_c4205fc7_71144cuda3std3__419piecewise_constructE,(_ZN39_INTERNAL_51590faa_4_k_cu_c4205fc7_71144cuda3std3__45__cpo4cendE - _ZN39_INTERNAL_51590faa_4_k_cu_c4205fc7_71144cuda3std3__419piecewise_constructE)
_ZN39_INTERNAL_51590faa_4_k_cu_c4205fc7_71144cuda3std3__419piecewise_constructE:
	.zero		1
	.type		_ZN39_INTERNAL_51590faa_4_k_cu_c4205fc7_71144cuda3std3__45__cpo4cendE,@object
	.size		_ZN39_INTERNAL_51590faa_4_k_cu_c4205fc7_71144cuda3std3__45__cpo4cendE,(_ZN39_INTERNAL_51590faa_4_k_cu_c4205fc7_71144cuda3std6ranges3__45__cpo4swapE - _ZN39_INTERNAL_51590faa_4_k_cu_c4205fc7_71144cuda3std3__45__cpo4cendE)
_ZN39_INTERNAL_51590faa_4_k_cu_c4205fc7_71144cuda3std3__45__cpo4cendE:
	.zero		1
	.type		_ZN39_INTERNAL_51590faa_4_k_cu_c4205fc7_71144cuda3std6ranges3__45__cpo4swapE,@object
	.size		_ZN39_INTERNAL_51590faa_4_k_cu_c4205fc7_71144cuda3std6ranges3__45__cpo4swapE,(.L_10 - _ZN39_INTERNAL_51590faa_4_k_cu_c4205fc7_71144cuda3std6ranges3__45__cpo4swapE)
_ZN39_INTERNAL_51590faa_4_k_cu_c4205fc7_71144cuda3std6ranges3__45__cpo4swapE:
	.zero		1
.L_10:


//--------------------- .nv.constant0._ZN7cutlass13device_kernelINS_4gemm6kernel13GemmUniversalIN4cute5tupleIJiiiiEEENS1_10collective13CollectiveMmaINS1_35MainloopSm100TmaUmmaWarpSpecializedILi5ELi2ELi4ENS5_IJNS4_1CILi2EEESB_NSA_ILi1EEEEEEEENS5_IJNSA_ILi256EEENSA_ILi64EEENSA_ILi128EEEEEENS_6half_tENS5_IJlSC_lEEESJ_SK_NS4_8TiledMMAINS4_8MMA_AtomIJNS4_26SM100_MMA_F16BF16_2x1SM_SSISJ_SJ_fLi256ELi64ELNS4_4UMMA5MajorE0ELSP_0ELNSO_7ScaleInE0ELSQ_0EEEEEENS4_6LayoutINS5_IJSC_SC_SC_EEENS5_IJNSA_ILi0EEESV_SV_EEEEENS5_IJNS4_10UnderscoreESY_SY_EEEEENS4_28SM100_TMA_2SM_LOAD_MULTICASTENS4_14ComposedLayoutINS4_7SwizzleILi3ELi4ELi3EEENS4_18smem_ptr_flag_bitsILi16EEENST_INS5_IJNSA_ILi8EEESG_EEENS5_IJSG_SC_EEEEEEEvNS4_8identityENS4_18SM100_TMA_2SM_LOADES1B_vS1C_EENS_8epilogue10collective18CollectiveEpilogueINS1F_23Sm100TmaWarpSpecializedILi3ELi2ELi32ELb1ELb0EEEJNS5_IJSH_SG_SH_EEENS5_IJNST_ISH_SC_EENST_INSA_ILi32EEESC_EEEEESJ_SK_SJ_SK_NS1F_6fusion15FusionCallbacksIS1J_NS1P_17LinearCombinationISJ_fSJ_fLNS_15FloatRoundStyleE2EEES1K_S1O_JEEENS4_5SM1004TMEM4LOAD26SM100_TMEM_LOAD_32dp32b32xENS4_13SM90_TMA_LOADENS12_INS13_ILi2ELi4ELi3EEES16_NST_INS5_IJS17_S1M_EEENS5_IJS1M_SC_EEEEEEENS4_39AutoVectorizingCopyWithAssumedAlignmentILi128EEENS4_14SM90_TMA_STOREES24_S26_S26_EEEvvEEEEvNT_6ParamsE --------------------------
	.section	.nv.constant0._ZN7cutlass13device_kernelINS_4gemm6kernel13GemmUniversalIN4cute5tupleIJiiiiEEENS1_10collective13CollectiveMmaINS1_35MainloopSm100TmaUmmaWarpSpecializedILi5ELi2ELi4ENS5_IJNS4_1CILi2EEESB_NSA_ILi1EEEEEEEENS5_IJNSA_ILi256EEENSA_ILi64EEENSA_ILi128EEEEEENS_6half_tENS5_IJlSC_lEEESJ_SK_NS4_8TiledMMAINS4_8MMA_AtomIJNS4_26SM100_MMA_F16BF16_2x1SM_SSISJ_SJ_fLi256ELi64ELNS4_4UMMA5MajorE0ELSP_0ELNSO_7ScaleInE0ELSQ_0EEEEEENS4_6LayoutINS5_IJSC_SC_SC_EEENS5_IJNSA_ILi0EEESV_SV_EEEEENS5_IJNS4_10UnderscoreESY_SY_EEEEENS4_28SM100_TMA_2SM_LOAD_MULTICASTENS4_14ComposedLayoutINS4_7SwizzleILi3ELi4ELi3EEENS4_18smem_ptr_flag_bitsILi16EEENST_INS5_IJNSA_ILi8EEESG_EEENS5_IJSG_SC_EEEEEEEvNS4_8identityENS4_18SM100_TMA_2SM_LOADES1B_vS1C_EENS_8epilogue10collective18CollectiveEpilogueINS1F_23Sm100TmaWarpSpecializedILi3ELi2ELi32ELb1ELb0EEEJNS5_IJSH_SG_SH_EEENS5_IJNST_ISH_SC_EENST_INSA_ILi32EEESC_EEEEESJ_SK_SJ_SK_NS1F_6fusion15FusionCallbacksIS1J_NS1P_17LinearCombinationISJ_fSJ_fLNS_15FloatRoundStyleE2EEES1K_S1O_JEEENS4_5SM1004TMEM4LOAD26SM100_TMEM_LOAD_32dp32b32xENS4_13SM90_TMA_LOADENS12_INS13_ILi2ELi4ELi3EEES16_NST_INS5_IJS17_S1M_EEENS5_IJS1M_SC_EEEEEEENS4_39AutoVectorizingCopyWithAssumedAlignmentILi128EEENS4_14SM90_TMA_STOREES24_S26_S26_EEEvvEEEEvNT_6ParamsE,"a",@progbits
	.sectionflags	@""
	.align	4
.nv.constant0._ZN7cutlass13device_kernelINS_4gemm6kernel13GemmUniversalIN4cute5tupleIJiiiiEEENS1_10collective13CollectiveMmaINS1_35MainloopSm100TmaUmmaWarpSpecializedILi5ELi2ELi4ENS5_IJNS4_1CILi2EEESB_NSA_ILi1EEEEEEEENS5_IJNSA_ILi256EEENSA_ILi64EEENSA_ILi128EEEEEENS_6half_tENS5_IJlSC_lEEESJ_SK_NS4_8TiledMMAINS4_8MMA_AtomIJNS4_26SM100_MMA_F16BF16_2x1SM_SSISJ_SJ_fLi256ELi64ELNS4_4UMMA5MajorE0ELSP_0ELNSO_7ScaleInE0ELSQ_0EEEEEENS4_6LayoutINS5_IJSC_SC_SC_EEENS5_IJNSA_ILi0EEESV_SV_EEEEENS5_IJNS4_10UnderscoreESY_SY_EEEEENS4_28SM100_TMA_2SM_LOAD_MULTICASTENS4_14ComposedLayoutINS4_7SwizzleILi3ELi4ELi3EEENS4_18smem_ptr_flag_bitsILi16EEENST_INS5_IJNSA_ILi8EEESG_EEENS5_IJSG_SC_EEEEEEEvNS4_8identityENS4_18SM100_TMA_2SM_LOADES1B_vS1C_EENS_8epilogue10collective18CollectiveEpilogueINS1F_23Sm100TmaWarpSpecializedILi3ELi2ELi32ELb1ELb0EEEJNS5_IJSH_SG_SH_EEENS5_IJNST_ISH_SC_EENST_INSA_ILi32EEESC_EEEEESJ_SK_SJ_SK_NS1F_6fusion15FusionCallbacksIS1J_NS1P_17LinearCombinationISJ_fSJ_fLNS_15FloatRoundStyleE2EEES1K_S1O_JEEENS4_5SM1004TMEM4LOAD26SM100_TMEM_LOAD_32dp32b32xENS4_13SM90_TMA_LOADENS12_INS13_ILi2ELi4ELi3EEES16_NST_INS5_IJS17_S1M_EEENS5_IJS1M_SC_EEEEEEENS4_39AutoVectorizingCopyWithAssumedAlignmentILi128EEENS4_14SM90_TMA_STOREES24_S26_S26_EEEvvEEEEvNT_6ParamsE:
	.zero		2944


//--------------------- SYMBOLS --------------------------

	.type		.nv.reservedSmem.offset0,@object
	.size		.nv.reservedSmem.offset0,0x4
	.type		.nv.reservedSmem.cap,@object
	.size		.nv.reservedSmem.cap,0x4
	.type		__assertfail,@function
